	.target	sm_100a

	.elftype	@"ET_EXEC"


//--------------------- .note.nv.tkinfo           --------------------------
	.section	.note.nv.tkinfo,"",@"SHT_NOTE"
	.sectionflags	@"SHF_NOTE_NV_TKINFO"
	.tkinfo
        /*0018*/ 	.word	0x00000002
        /*0030*/ 	.string	""
        /*0030*/ 	.string	"ptxas"
        /*0030*/ 	.string	"Cuda compilation tools, release 13.0, V13.0.88"
        /*0030*/ 	.string	"Build cuda_13.0.r13.0/compiler.36424714_0"
        /*0030*/ 	.string	"-arch sm_100a -m 64 "



//--------------------- .note.nv.cuinfo           --------------------------
	.section	.note.nv.cuinfo,"",@"SHT_NOTE"
	.sectionflags	@"SHF_NOTE_NV_CUINFO"
        /*0018*/ 	.short	0x0002
        /*001a*/ 	.short	0x0064
        /*001c*/ 	.short	0x0082
	.zero		2


//--------------------- .nv.info                  --------------------------
	.section	.nv.info,"",@"SHT_CUDA_INFO"
	.align	4


	//----- nvinfo : EIATTR_REGCOUNT
	.align		4
        /*0000*/ 	.byte	0x04, 0x2f
        /*0002*/ 	.short	(.L_19 - .L_18)
	.align		4
.L_18:
        /*0004*/ 	.word	index@(_ZN7cutlass13device_kernelINS_4gemm6kernel13GemmUniversalIN4cute5tupleIJiiiiEEENS1_10collective13CollectiveMmaINS1_35MainloopSm100TmaUmmaWarpSpecializedILi4ELi2ELi4ENS5_IJNS4_1CILi4EEENSA_ILi2EEENSA_ILi1EEEEEEEENS5_IJNSA_ILi128EEENSA_ILi256EEENSA_ILi64EEEEEEfNS5_IJlSD_lEEEfSK_NS4_8TiledMMAINS4_8MMA_AtomIJNS4_23SM100_MMA_TF32_2x1SM_SSINS_10tfloat32_tESO_fLi128ELi256ELNS4_4UMMA5MajorE0ELSQ_0ELNSP_7ScaleInE0ELSR_0EEEEEENS4_6LayoutINS5_IJSD_SD_SD_EEENS5_IJNSA_ILi0EEESW_SW_EEEEENS5_IJNS4_10UnderscoreESZ_SZ_EEEEENS4_28SM100_TMA_2SM_LOAD_MULTICASTENS4_14ComposedLayoutINS4_7SwizzleILi3ELi4ELi3EEENS4_18smem_ptr_flag_bitsILi32EEENSU_INS5_IJNSA_ILi8EEENSA_ILi32EEEEEENS5_IJS19_SD_EEEEEEEvNS4_8identityES12_S1D_vS1E_EENS_8epilogue10collective18CollectiveEpilogueINS1G_23Sm100TmaWarpSpecializedILi4ELi2ELi16ELb1ELb0EEEJNS5_IJSI_SH_SI_EEENS5_IJNSU_ISI_SD_EENSU_INS5_IJNSA_ILi16EEESC_EEENS5_IJSD_SG_EEEEEEEEfSK_fSK_NS1G_6fusion15FusionCallbacksIS1K_NS1S_17LinearCombinationIffffLNS_15FloatRoundStyleE2EEES1L_S1R_JEEENS4_5SM1004TMEM4LOAD26SM100_TMEM_LOAD_32dp32b16xENS4_13SM90_TMA_LOADENS13_INS14_ILi2ELi4ELi3EEES17_NSU_INS5_IJS18_S1N_EEENS5_IJS1N_SD_EEEEEEENS4_39AutoVectorizingCopyWithAssumedAlignmentILi128EEENS4_14SM90_TMA_STOREES27_S29_S29_EEEvvEEEEvNT_6ParamsE)
        /*0008*/ 	.word	0x00000050


	//----- nvinfo : EIATTR_FRAME_SIZE
	.align		4
.L_19:
        /*000c*/ 	.byte	0x04, 0x11
        /*000e*/ 	.short	(.L_21 - .L_20)
	.align		4
.L_20:
        /*0010*/ 	.word	index@($__internal_2_$__cuda_sm10x_tcgen05_guardrail_trap_unallocated_columns_being_dealloced)
        /*0014*/ 	.word	0x00000000


	//----- nvinfo : EIATTR_FRAME_SIZE
	.align		4
.L_21:
        /*0018*/ 	.byte	0x04, 0x11
        /*001a*/ 	.short	(.L_23 - .L_22)
	.align		4
.L_22:
        /*001c*/ 	.word	index@($__internal_1_$__cuda_sm10x_tcgen05_guardrail_trap_phase_invalid_during_alloc)
        /*0020*/ 	.word	0x00000000


	//----- nvinfo : EIATTR_FRAME_SIZE
	.align		4
.L_23:
        /*0024*/ 	.byte	0x04, 0x11
        /*0026*/ 	.short	(.L_25 - .L_24)
	.align		4
.L_24:
        /*0028*/ 	.word	index@($__internal_0_$__cuda_sm10x_tcgen05_guardrail_trap_col_being_dealloced_not_returned_by_alloc)
        /*002c*/ 	.word	0x00000000


	//----- nvinfo : EIATTR_FRAME_SIZE
	.align		4
.L_25:
        /*0030*/ 	.byte	0x04, 0x11
        /*0032*/ 	.short	(.L_27 - .L_26)
	.align		4
.L_26:
        /*0034*/ 	.word	index@(_ZN7cutlass13device_kernelINS_4gemm6kernel13GemmUniversalIN4cute5tupleIJiiiiEEENS1_10collective13CollectiveMmaINS1_35MainloopSm100TmaUmmaWarpSpecializedILi4ELi2ELi4ENS5_IJNS4_1CILi4EEENSA_ILi2EEENSA_ILi1EEEEEEEENS5_IJNSA_ILi128EEENSA_ILi256EEENSA_ILi64EEEEEEfNS5_IJlSD_lEEEfSK_NS4_8TiledMMAINS4_8MMA_AtomIJNS4_23SM100_MMA_TF32_2x1SM_SSINS_10tfloat32_tESO_fLi128ELi256ELNS4_4UMMA5MajorE0ELSQ_0ELNSP_7ScaleInE0ELSR_0EEEEEENS4_6LayoutINS5_IJSD_SD_SD_EEENS5_IJNSA_ILi0EEESW_SW_EEEEENS5_IJNS4_10UnderscoreESZ_SZ_EEEEENS4_28SM100_TMA_2SM_LOAD_MULTICASTENS4_14ComposedLayoutINS4_7SwizzleILi3ELi4ELi3EEENS4_18smem_ptr_flag_bitsILi32EEENSU_INS5_IJNSA_ILi8EEENSA_ILi32EEEEEENS5_IJS19_SD_EEEEEEEvNS4_8identityES12_S1D_vS1E_EENS_8epilogue10collective18CollectiveEpilogueINS1G_23Sm100TmaWarpSpecializedILi4ELi2ELi16ELb1ELb0EEEJNS5_IJSI_SH_SI_EEENS5_IJNSU_ISI_SD_EENSU_INS5_IJNSA_ILi16EEESC_EEENS5_IJSD_SG_EEEEEEEEfSK_fSK_NS1G_6fusion15FusionCallbacksIS1K_NS1S_17LinearCombinationIffffLNS_15FloatRoundStyleE2EEES1L_S1R_JEEENS4_5SM1004TMEM4LOAD26SM100_TMEM_LOAD_32dp32b16xENS4_13SM90_TMA_LOADENS13_INS14_ILi2ELi4ELi3EEES17_NSU_INS5_IJS18_S1N_EEENS5_IJS1N_SD_EEEEEEENS4_39AutoVectorizingCopyWithAssumedAlignmentILi128EEENS4_14SM90_TMA_STOREES27_S29_S29_EEEvvEEEEvNT_6ParamsE)
        /*0038*/ 	.word	0x00000000


	//----- nvinfo : EIATTR_MIN_STACK_SIZE
	.align		4
.L_27:
        /*003c*/ 	.byte	0x04, 0x12
        /*003e*/ 	.short	(.L_29 - .L_28)
	.align		4
.L_28:
        /*0040*/ 	.word	index@(_ZN7cutlass13device_kernelINS_4gemm6kernel13GemmUniversalIN4cute5tupleIJiiiiEEENS1_10collective13CollectiveMmaINS1_35MainloopSm100TmaUmmaWarpSpecializedILi4ELi2ELi4ENS5_IJNS4_1CILi4EEENSA_ILi2EEENSA_ILi1EEEEEEEENS5_IJNSA_ILi128EEENSA_ILi256EEENSA_ILi64EEEEEEfNS5_IJlSD_lEEEfSK_NS4_8TiledMMAINS4_8MMA_AtomIJNS4_23SM100_MMA_TF32_2x1SM_SSINS_10tfloat32_tESO_fLi128ELi256ELNS4_4UMMA5MajorE0ELSQ_0ELNSP_7ScaleInE0ELSR_0EEEEEENS4_6LayoutINS5_IJSD_SD_SD_EEENS5_IJNSA_ILi0EEESW_SW_EEEEENS5_IJNS4_10UnderscoreESZ_SZ_EEEEENS4_28SM100_TMA_2SM_LOAD_MULTICASTENS4_14ComposedLayoutINS4_7SwizzleILi3ELi4ELi3EEENS4_18smem_ptr_flag_bitsILi32EEENSU_INS5_IJNSA_ILi8EEENSA_ILi32EEEEEENS5_IJS19_SD_EEEEEEEvNS4_8identityES12_S1D_vS1E_EENS_8epilogue10collective18CollectiveEpilogueINS1G_23Sm100TmaWarpSpecializedILi4ELi2ELi16ELb1ELb0EEEJNS5_IJSI_SH_SI_EEENS5_IJNSU_ISI_SD_EENSU_INS5_IJNSA_ILi16EEESC_EEENS5_IJSD_SG_EEEEEEEEfSK_fSK_NS1G_6fusion15FusionCallbacksIS1K_NS1S_17LinearCombinationIffffLNS_15FloatRoundStyleE2EEES1L_S1R_JEEENS4_5SM1004TMEM4LOAD26SM100_TMEM_LOAD_32dp32b16xENS4_13SM90_TMA_LOADENS13_INS14_ILi2ELi4ELi3EEES17_NSU_INS5_IJS18_S1N_EEENS5_IJS1N_SD_EEEEEEENS4_39AutoVectorizingCopyWithAssumedAlignmentILi128EEENS4_14SM90_TMA_STOREES27_S29_S29_EEEvvEEEEvNT_6ParamsE)
        /*0044*/ 	.word	0x00000000
.L_29:


//--------------------- .nv.compat                --------------------------
	.section	.nv.compat,"",@"SHT_CUDA_COMPAT_INFO"
	.align	4
        /*0000*/ 	.byte	0x02, 0x09, 0x01, 0x00, 0x02, 0x02, 0x02, 0x00, 0x02, 0x05, 0x05, 0x00, 0x03, 0x07, 0x01, 0x01
        /*0010*/ 	.byte	0x02, 0x03, 0x01, 0x00, 0x02, 0x06, 0x01, 0x00, 0x04, 0x0b, 0x08, 0x00, 0x09, 0x00, 0x00, 0x00
        /*0020*/ 	.byte	0x00, 0x00, 0x00, 0x00


//--------------------- .nv.info._ZN7cutlass13device_kernelINS_4gemm6kernel13GemmUniversalIN4cute5tupleIJiiiiEEENS1_10collective13CollectiveMmaINS1_35MainloopSm100TmaUmmaWarpSpecializedILi4ELi2ELi4ENS5_IJNS4_1CILi4EEENSA_ILi2EEENSA_ILi1EEEEEEEENS5_IJNSA_ILi128EEENSA_ILi256EEENSA_ILi64EEEEEEfNS5_IJlSD_lEEEfSK_NS4_8TiledMMAINS4_8MMA_AtomIJNS4_23SM100_MMA_TF32_2x1SM_SSINS_10tfloat32_tESO_fLi128ELi256ELNS4_4UMMA5MajorE0ELSQ_0ELNSP_7ScaleInE0ELSR_0EEEEEENS4_6LayoutINS5_IJSD_SD_SD_EEENS5_IJNSA_ILi0EEESW_SW_EEEEENS5_IJNS4_10UnderscoreESZ_SZ_EEEEENS4_28SM100_TMA_2SM_LOAD_MULTICASTENS4_14ComposedLayoutINS4_7SwizzleILi3ELi4ELi3EEENS4_18smem_ptr_flag_bitsILi32EEENSU_INS5_IJNSA_ILi8EEENSA_ILi32EEEEEENS5_IJS19_SD_EEEEEEEvNS4_8identityES12_S1D_vS1E_EENS_8epilogue10collective18CollectiveEpilogueINS1G_23Sm100TmaWarpSpecializedILi4ELi2ELi16ELb1ELb0EEEJNS5_IJSI_SH_SI_EEENS5_IJNSU_ISI_SD_EENSU_INS5_IJNSA_ILi16EEESC_EEENS5_IJSD_SG_EEEEEEEEfSK_fSK_NS1G_6fusion15FusionCallbacksIS1K_NS1S_17LinearCombinationIffffLNS_15FloatRoundStyleE2EEES1L_S1R_JEEENS4_5SM1004TMEM4LOAD26SM100_TMEM_LOAD_32dp32b16xENS4_13SM90_TMA_LOADENS13_INS14_ILi2ELi4ELi3EEES17_NSU_INS5_IJS18_S1N_EEENS5_IJS1N_SD_EEEEEEENS4_39AutoVectorizingCopyWithAssumedAlignmentILi128EEENS4_14SM90_TMA_STOREES27_S29_S29_EEEvvEEEEvNT_6ParamsE --------------------------
	.section	.nv.info._ZN7cutlass13device_kernelINS_4gemm6kernel13GemmUniversalIN4cute5tupleIJiiiiEEENS1_10collective13CollectiveMmaINS1_35MainloopSm100TmaUmmaWarpSpecializedILi4ELi2ELi4ENS5_IJNS4_1CILi4EEENSA_ILi2EEENSA_ILi1EEEEEEEENS5_IJNSA_ILi128EEENSA_ILi256EEENSA_ILi64EEEEEEfNS5_IJlSD_lEEEfSK_NS4_8TiledMMAINS4_8MMA_AtomIJNS4_23SM100_MMA_TF32_2x1SM_SSINS_10tfloat32_tESO_fLi128ELi256ELNS4_4UMMA5MajorE0ELSQ_0ELNSP_7ScaleInE0ELSR_0EEEEEENS4_6LayoutINS5_IJSD_SD_SD_EEENS5_IJNSA_ILi0EEESW_SW_EEEEENS5_IJNS4_10UnderscoreESZ_SZ_EEEEENS4_28SM100_TMA_2SM_LOAD_MULTICASTENS4_14ComposedLayoutINS4_7SwizzleILi3ELi4ELi3EEENS4_18smem_ptr_flag_bitsILi32EEENSU_INS5_IJNSA_ILi8EEENSA_ILi32EEEEEENS5_IJS19_SD_EEEEEEEvNS4_8identityES12_S1D_vS1E_EENS_8epilogue10collective18CollectiveEpilogueINS1G_23Sm100TmaWarpSpecializedILi4ELi2ELi16ELb1ELb0EEEJNS5_IJSI_SH_SI_EEENS5_IJNSU_ISI_SD_EENSU_INS5_IJNSA_ILi16EEESC_EEENS5_IJSD_SG_EEEEEEEEfSK_fSK_NS1G_6fusion15FusionCallbacksIS1K_NS1S_17LinearCombinationIffffLNS_15FloatRoundStyleE2EEES1L_S1R_JEEENS4_5SM1004TMEM4LOAD26SM100_TMEM_LOAD_32dp32b16xENS4_13SM90_TMA_LOADENS13_INS14_ILi2ELi4ELi3EEES17_NSU_INS5_IJS18_S1N_EEENS5_IJS1N_SD_EEEEEEENS4_39AutoVectorizingCopyWithAssumedAlignmentILi128EEENS4_14SM90_TMA_STOREES27_S29_S29_EEEvvEEEEvNT_6ParamsE,"",@"SHT_CUDA_INFO"
	.sectionflags	@""
	.align	4


	//----- nvinfo : EIATTR_CUDA_API_VERSION
	.align		4
        /*0000*/ 	.byte	0x04, 0x37
        /*0002*/ 	.short	(.L_31 - .L_30)
.L_30:
        /*0004*/ 	.word	0x00000082


	//----- nvinfo : EIATTR_KPARAM_INFO
	.align		4
.L_31:
        /*0008*/ 	.byte	0x04, 0x17
        /*000a*/ 	.short	(.L_33 - .L_32)
.L_32:
        /*000c*/ 	.word	0x00000000
        /*0010*/ 	.short	0x0000
        /*0012*/ 	.short	0x0000
        /*0014*/ 	.byte	0x00, 0xf0, 0x01, 0x20


	//----- nvinfo : EIATTR_AT_ENTRY_FRAGMENTS
	.align		4
.L_33:
        /*0018*/ 	.byte	0x04, 0x4f
        /*001a*/ 	.short	(.L_35 - .L_34)


	//   ....[0]....
.L_34:
        /*001c*/ 	.word	0x00000007


	//----- nvinfo : EIATTR_RESERVED_SMEM_USED
	.align		4
.L_35:
        /*0020*/ 	.byte	0x01, 0x41
	.zero		2


	//----- nvinfo : EIATTR_SPARSE_MMA_MASK
	.align		4
        /*0024*/ 	.byte	0x03, 0x50
        /*0026*/ 	.short	0x0000


	//----- nvinfo : EIATTR_TCGEN05_2CTA_USED
	.align		4
        /*0028*/ 	.byte	0x01, 0x52
	.zero		2


	//----- nvinfo : EIATTR_MAXREG_COUNT
	.align		4
        /*002c*/ 	.byte	0x03, 0x1b
        /*002e*/ 	.short	0x00ff


	//----- nvinfo : EIATTR_NUM_BARRIERS
	.align		4
        /*0030*/ 	.byte	0x02, 0x4c
        /*0032*/ 	.byte	0x07
	.zero		1


	//----- nvinfo : EIATTR_EXTERNS
	.align		4
        /*0034*/ 	.byte	0x04, 0x0f
        /*0036*/ 	.short	(.L_37 - .L_36)


	//   ....[0]....
	.align		4
.L_36:
        /*0038*/ 	.word	index@(__assertfail)


	//----- nvinfo : EIATTR_MERCURY_ISA_VERSION
	.align		4
.L_37:
        /*003c*/ 	.byte	0x03, 0x5f
        /*003e*/ 	.short	0x0101


	//----- nvinfo : EIATTR_INT_WARP_WIDE_INSTR_OFFSETS
	.align		4
        /*0040*/ 	.byte	0x04, 0x31
        /*0042*/ 	.short	(.L_39 - .L_38)


	//   ....[0]....
.L_38:
        /*0044*/ 	.word	0x00000d60


	//   ....[1]....
        /*0048*/ 	.word	0x00000e00


	//   ....[2]....
        /*004c*/ 	.word	0x000048a0


	//   ....[3]....
        /*0050*/ 	.word	0x000048d0


	//   ....[4]....
        /*0054*/ 	.word	0x000048f0


	//   ....[5]....
        /*0058*/ 	.word	0x00005420


	//   ....[6]....
        /*005c*/ 	.word	0x000054b0


	//   ....[7]....
        /*0060*/ 	.word	0x00005570


	//   ....[8]....
        /*0064*/ 	.word	0x000055e0


	//   ....[9]....
        /*0068*/ 	.word	0x00005690


	//   ....[10]....
        /*006c*/ 	.word	0x00005750


	//   ....[11]....
        /*0070*/ 	.word	0x000057c0


	//   ....[12]....
        /*0074*/ 	.word	0x00005870


	//   ....[13]....
        /*0078*/ 	.word	0x00005920


	//   ....[14]....
        /*007c*/ 	.word	0x00005990


	//   ....[15]....
        /*0080*/ 	.word	0x00005a40


	//   ....[16]....
        /*0084*/ 	.word	0x00005b10


	//   ....[17]....
        /*0088*/ 	.word	0x00005b80


	//   ....[18]....
        /*008c*/ 	.word	0x00005c40


	//   ....[19]....
        /*0090*/ 	.word	0x00005cf0


	//   ....[20]....
        /*0094*/ 	.word	0x00005d60


	//   ....[21]....
        /*0098*/ 	.word	0x00005e20


	//   ....[22]....
        /*009c*/ 	.word	0x00005ed0


	//   ....[23]....
        /*00a0*/ 	.word	0x00005f40


	//   ....[24]....
        /*00a4*/ 	.word	0x00006000


	//   ....[25]....
        /*00a8*/ 	.word	0x000060a0


	//   ....[26]....
        /*00ac*/ 	.word	0x00006130


	//   ....[27]....
        /*00b0*/ 	.word	0x00006200


	//   ....[28]....
        /*00b4*/ 	.word	0x00006300


	//----- nvinfo : EIATTR_COOP_GROUP_MASK_REGIDS
	.align		4
.L_39:
        /*00b8*/ 	.byte	0x04, 0x29
        /*00ba*/ 	.short	(.L_41 - .L_40)


	//   ....[0]....
.L_40:
        /*00bc*/ 	.word	0xffffffff


	//   ....[1]....
        /*00c0*/ 	.word	0xffffffff


	//   ....[2]....
        /*00c4*/ 	.word	0xffffffff


	//   ....[3]....
        /*00c8*/ 	.word	0xffffffff


	//   ....[4]....
        /*00cc*/ 	.word	0xffffffff


	//   ....[5]....
        /*00d0*/ 	.word	0xffffffff


	//   ....[6]....
        /*00d4*/ 	.word	0xffffffff


	//   ....[7]....
        /*00d8*/ 	.word	0xffffffff


	//   ....[8]....
        /*00dc*/ 	.word	0xffffffff


	//   ....[9]....
        /*00e0*/ 	.word	0xffffffff


	//   ....[10]....
        /*00e4*/ 	.word	0xffffffff


	//   ....[11]....
        /*00e8*/ 	.word	0xffffffff


	//   ....[12]....
        /*00ec*/ 	.word	0xffffffff


	//   ....[13]....
        /*00f0*/ 	.word	0xffffffff


	//----- nvinfo : EIATTR_COOP_GROUP_INSTR_OFFSETS
	.align		4
.L_41:
        /*00f4*/ 	.byte	0x04, 0x28
        /*00f6*/ 	.short	(.L_43 - .L_42)


	//   ....[0]....
.L_42:
        /*00f8*/ 	.word	0x000000b0


	//   ....[1]....
        /*00fc*/ 	.word	0x00000510


	//   ....[2]....
        /*0100*/ 	.word	0x000006d0


	//   ....[3]....
        /*0104*/ 	.word	0x00000860


	//   ....[4]....
        /*0108*/ 	.word	0x00000950


	//   ....[5]....
        /*010c*/ 	.word	0x00000ab0


	//   ....[6]....
        /*0110*/ 	.word	0x00000c40


	//   ....[7]....
        /*0114*/ 	.word	0x00000e80


	//   ....[8]....
        /*0118*/ 	.word	0x00002600


	//   ....[9]....
        /*011c*/ 	.word	0x000034c0


	//   ....[10]....
        /*0120*/ 	.word	0x00003990


	//   ....[11]....
        /*0124*/ 	.word	0x000039c0


	//   ....[12]....
        /*0128*/ 	.word	0x000047a0


	//   ....[13]....
        /*012c*/ 	.word	0x000049b0


	//----- nvinfo : EIATTR_VRC_CTA_INIT_COUNT
	.align		4
.L_43:
        /*0130*/ 	.byte	0x02, 0x4a
        /*0132*/ 	.byte	0x80
	.zero		1


	//----- nvinfo : EIATTR_SYSCALL_OFFSETS
	.align		4
        /*0134*/ 	.byte	0x04, 0x46
        /*0136*/ 	.short	(.L_45 - .L_44)


	//   ....[0]....
.L_44:
        /*0138*/ 	.word	0x00006ee0


	//   ....[1]....
        /*013c*/ 	.word	0x00006fd0


	//   ....[2]....
        /*0140*/ 	.word	0x00007720


	//   ....[3]....
        /*0144*/ 	.word	0x00007ee0


	//   ....[4]....
        /*0148*/ 	.word	0x00008680


	//   ....[5]....
        /*014c*/ 	.word	0x00008e70


	//   ....[6]....
        /*0150*/ 	.word	0x00009660


	//   ....[7]....
        /*0154*/ 	.word	0x00009e70


	//   ....[8]....
        /*0158*/ 	.word	0x0000a660


	//   ....[9]....
        /*015c*/ 	.word	0x0000ae00


	//----- nvinfo : EIATTR_MBARRIER_INSTR_OFFSETS
	.align		4
.L_45:
        /*0160*/ 	.byte	0x04, 0x39
        /*0162*/ 	.short	(.L_47 - .L_46)


	//   ....[0]....
.L_46:
        /*0164*/ 	.word	0x00000640
        /*0168*/ 	.word	0x000000ff
        /*016c*/ 	.word	0x00000000
        /*0170*/ 	.short	0x0100
        /*0172*/ 	.byte	0x04
	.zero		1


	//   ....[1]....
        /*0174*/ 	.word	0x00000650
        /*0178*/ 	.word	0x000000ff
        /*017c*/ 	.word	0x00000020
        /*0180*/ 	.short	0x0100
        /*0182*/ 	.byte	0x04
	.zero		1


	//   ....[2]....
        /*0184*/ 	.word	0x00000660
        /*0188*/ 	.word	0x000000ff
        /*018c*/ 	.word	0x00000008
        /*0190*/ 	.short	0x0100
        /*0192*/ 	.byte	0x04
	.zero		1


	//   ....[3]....
        /*0194*/ 	.word	0x00000670
        /*0198*/ 	.word	0x000000ff
        /*019c*/ 	.word	0x00000028
        /*01a0*/ 	.short	0x0100
        /*01a2*/ 	.byte	0x04
	.zero		1


	//   ....[4]....
        /*01a4*/ 	.word	0x00000680
        /*01a8*/ 	.word	0x000000ff
        /*01ac*/ 	.word	0x00000010
        /*01b0*/ 	.short	0x0100
        /*01b2*/ 	.byte	0x04
	.zero		1


	//   ....[5]....
        /*01b4*/ 	.word	0x00000690
        /*01b8*/ 	.word	0x000000ff
        /*01bc*/ 	.word	0x00000030
        /*01c0*/ 	.short	0x0100
        /*01c2*/ 	.byte	0x04
	.zero		1


	//   ....[6]....
        /*01c4*/ 	.word	0x000006a0
        /*01c8*/ 	.word	0x000000ff
        /*01cc*/ 	.word	0x00000018
        /*01d0*/ 	.short	0x0100
        /*01d2*/ 	.byte	0x04
	.zero		1


	//   ....[7]....
        /*01d4*/ 	.word	0x000006b0
        /*01d8*/ 	.word	0x000000ff
        /*01dc*/ 	.word	0x00000038
        /*01e0*/ 	.short	0x0100
        /*01e2*/ 	.byte	0x04
	.zero		1


	//   ....[8]....
        /*01e4*/ 	.word	0x000007d0
        /*01e8*/ 	.word	0x000000ff
        /*01ec*/ 	.word	0x00000040
        /*01f0*/ 	.short	0x0100
        /*01f2*/ 	.byte	0x04
	.zero		1


	//   ....[9]....
        /*01f4*/ 	.word	0x000007e0
        /*01f8*/ 	.word	0x000000ff
        /*01fc*/ 	.word	0x00000060
        /*0200*/ 	.short	0x0100
        /*0202*/ 	.byte	0x04
	.zero		1


	//   ....[10]....
        /*0204*/ 	.word	0x000007f0
        /*0208*/ 	.word	0x000000ff
        /*020c*/ 	.word	0x00000048
        /*0210*/ 	.short	0x0100
        /*0212*/ 	.byte	0x04
	.zero		1


	//   ....[11]....
        /*0214*/ 	.word	0x00000800
        /*0218*/ 	.word	0x000000ff
        /*021c*/ 	.word	0x00000068
        /*0220*/ 	.short	0x0100
        /*0222*/ 	.byte	0x04
	.zero		1


	//   ....[12]....
        /*0224*/ 	.word	0x00000810
        /*0228*/ 	.word	0x000000ff
        /*022c*/ 	.word	0x00000050
        /*0230*/ 	.short	0x0100
        /*0232*/ 	.byte	0x04
	.zero		1


	//   ....[13]....
        /*0234*/ 	.word	0x00000820
        /*0238*/ 	.word	0x000000ff
        /*023c*/ 	.word	0x00000070
        /*0240*/ 	.short	0x0100
        /*0242*/ 	.byte	0x04
	.zero		1


	//   ....[14]....
        /*0244*/ 	.word	0x00000830
        /*0248*/ 	.word	0x000000ff
        /*024c*/ 	.word	0x00000058
        /*0250*/ 	.short	0x0100
        /*0252*/ 	.byte	0x04
	.zero		1


	//   ....[15]....
        /*0254*/ 	.word	0x00000840
        /*0258*/ 	.word	0x000000ff
        /*025c*/ 	.word	0x00000078
        /*0260*/ 	.short	0x0100
        /*0262*/ 	.byte	0x04
	.zero		1


	//   ....[16]....
        /*0264*/ 	.word	0x00000920
        /*0268*/ 	.word	0x000000ff
        /*026c*/ 	.word	0x00000080
        /*0270*/ 	.short	0x0100
        /*0272*/ 	.byte	0x06
	.zero		1


	//   ....[17]....
        /*0274*/ 	.word	0x00000930
        /*0278*/ 	.word	0x000000ff
        /*027c*/ 	.word	0x00000088
        /*0280*/ 	.short	0x0100
        /*0282*/ 	.byte	0x06
	.zero		1


	//   ....[18]....
        /*0284*/ 	.word	0x00000a60
        /*0288*/ 	.word	0x000000ff
        /*028c*/ 	.word	0x00000090
        /*0290*/ 	.short	0x0100
        /*0292*/ 	.byte	0x06
	.zero		1


	//   ....[19]....
        /*0294*/ 	.word	0x00000a70
        /*0298*/ 	.word	0x000000ff
        /*029c*/ 	.word	0x000000a0
        /*02a0*/ 	.short	0x0100
        /*02a2*/ 	.byte	0x06
	.zero		1


	//   ....[20]....
        /*02a4*/ 	.word	0x00000a80
        /*02a8*/ 	.word	0x000000ff
        /*02ac*/ 	.word	0x00000098
        /*02b0*/ 	.short	0x0100
        /*02b2*/ 	.byte	0x06
	.zero		1


	//   ....[21]....
        /*02b4*/ 	.word	0x00000a90
        /*02b8*/ 	.word	0x000000ff
        /*02bc*/ 	.word	0x000000a8
        /*02c0*/ 	.short	0x0100
        /*02c2*/ 	.byte	0x06
	.zero		1


	//   ....[22]....
        /*02c4*/ 	.word	0x00000bb0
        /*02c8*/ 	.word	0x000000ff
        /*02cc*/ 	.word	0x000000b0
        /*02d0*/ 	.short	0x0100
        /*02d2*/ 	.byte	0x04
	.zero		1


	//   ....[23]....
        /*02d4*/ 	.word	0x00000bc0
        /*02d8*/ 	.word	0x000000ff
        /*02dc*/ 	.word	0x000000d0
        /*02e0*/ 	.short	0x0100
        /*02e2*/ 	.byte	0x04
	.zero		1


	//   ....[24]....
        /*02e4*/ 	.word	0x00000bd0
        /*02e8*/ 	.word	0x000000ff
        /*02ec*/ 	.word	0x000000b8
        /*02f0*/ 	.short	0x0100
        /*02f2*/ 	.byte	0x04
	.zero		1


	//   ....[25]....
        /*02f4*/ 	.word	0x00000be0
        /*02f8*/ 	.word	0x000000ff
        /*02fc*/ 	.word	0x000000d8
        /*0300*/ 	.short	0x0100
        /*0302*/ 	.byte	0x04
	.zero		1


	//   ....[26]....
        /*0304*/ 	.word	0x00000bf0
        /*0308*/ 	.word	0x000000ff
        /*030c*/ 	.word	0x000000c0
        /*0310*/ 	.short	0x0100
        /*0312*/ 	.byte	0x04
	.zero		1


	//   ....[27]....
        /*0314*/ 	.word	0x00000c00
        /*0318*/ 	.word	0x000000ff
        /*031c*/ 	.word	0x000000e0
        /*0320*/ 	.short	0x0100
        /*0322*/ 	.byte	0x04
	.zero		1


	//   ....[28]....
        /*0324*/ 	.word	0x00000c10
        /*0328*/ 	.word	0x000000ff
        /*032c*/ 	.word	0x000000c8
        /*0330*/ 	.short	0x0100
        /*0332*/ 	.byte	0x04
	.zero		1


	//   ....[29]....
        /*0334*/ 	.word	0x00000c20
        /*0338*/ 	.word	0x000000ff
        /*033c*/ 	.word	0x000000e8
        /*0340*/ 	.short	0x0100
        /*0342*/ 	.byte	0x04
	.zero		1


	//   ....[30]....
        /*0344*/ 	.word	0x00000d10
        /*0348*/ 	.word	0x000000ff
        /*034c*/ 	.word	0x000000f0
        /*0350*/ 	.short	0x0100
        /*0352*/ 	.byte	0x04
	.zero		1


	//   ....[31]....
        /*0354*/ 	.word	0x00000d20
        /*0358*/ 	.word	0x000000ff
        /*035c*/ 	.word	0x00000100
        /*0360*/ 	.short	0x0100
        /*0362*/ 	.byte	0x04
	.zero		1


	//   ....[32]....
        /*0364*/ 	.word	0x00000d30
        /*0368*/ 	.word	0x000000ff
        /*036c*/ 	.word	0x000000f8
        /*0370*/ 	.short	0x0100
        /*0372*/ 	.byte	0x04
	.zero		1


	//   ....[33]....
        /*0374*/ 	.word	0x00000d40
        /*0378*/ 	.word	0x000000ff
        /*037c*/ 	.word	0x00000108
        /*0380*/ 	.short	0x0100
        /*0382*/ 	.byte	0x04
	.zero		1


	//   ....[34]....
        /*0384*/ 	.word	0x00000e40
        /*0388*/ 	.word	0x000000ff
        /*038c*/ 	.word	0x00000110
        /*0390*/ 	.short	0x0100
        /*0392*/ 	.byte	0x06
	.zero		1


	//   ....[35]....
        /*0394*/ 	.word	0x00001bc0
        /*0398*/ 	.word	0x00000000
        /*039c*/ 	.word	0x00000100
        /*03a0*/ 	.short	0x010a
        /*03a2*/ 	.byte	0xff
	.zero		1


	//   ....[36]....
        /*03a4*/ 	.word	0x00001bf0
        /*03a8*/ 	.word	0x00000000
        /*03ac*/ 	.word	0x000000f0
        /*03b0*/ 	.short	0x0101
        /*03b2*/ 	.byte	0xff
	.zero		1


	//   ....[37]....
        /*03b4*/ 	.word	0x00001cb0
        /*03b8*/ 	.word	0x000000ff
        /*03bc*/ 	.word	0x00000020
        /*03c0*/ 	.short	0x010a
        /*03c2*/ 	.byte	0x04
	.zero		1


	//   ....[38]....
        /*03c4*/ 	.word	0x00001d80
        /*03c8*/ 	.word	0x000000ff
        /*03cc*/ 	.word	0x00000020
        /*03d0*/ 	.short	0x010a
        /*03d2*/ 	.byte	0x06
	.zero		1


	//   ....[39]....
        /*03d4*/ 	.word	0x00001ee0
        /*03d8*/ 	.word	0x000000ff
        /*03dc*/ 	.word	0x00000020
        /*03e0*/ 	.short	0x010a
        /*03e2*/ 	.byte	0x04
	.zero		1


	//   ....[40]....
        /*03e4*/ 	.word	0x00002180
        /*03e8*/ 	.word	0x000000ff
        /*03ec*/ 	.word	0x00000088
        /*03f0*/ 	.short	0x0101
        /*03f2*/ 	.byte	0x15
	.zero		1


	//   ....[41]....
        /*03f4*/ 	.word	0x000021a0
        /*03f8*/ 	.word	0x000000ff
        /*03fc*/ 	.word	0x00000020
        /*0400*/ 	.short	0x010a
        /*0402*/ 	.byte	0x04
	.zero		1


	//   ....[42]....
        /*0404*/ 	.word	0x00002220
        /*0408*/ 	.word	0x000000ff
        /*040c*/ 	.word	0x00000020
        /*0410*/ 	.short	0x010a
        /*0412*/ 	.byte	0x07
	.zero		1


	//   ....[43]....
        /*0414*/ 	.word	0x00002360
        /*0418*/ 	.word	0x000000ff
        /*041c*/ 	.word	0x00000020
        /*0420*/ 	.short	0x010a
        /*0422*/ 	.byte	0x04
	.zero		1


	//   ....[44]....
        /*0424*/ 	.word	0x00002630
        /*0428*/ 	.word	0x00000003
        /*042c*/ 	.word	0x00000090
        /*0430*/ 	.short	0x010a
        /*0432*/ 	.byte	0xff
	.zero		1


	//   ....[45]....
        /*0434*/ 	.word	0x00002780
        /*0438*/ 	.word	0x00000000
        /*043c*/ 	.word	0x00000000
        /*0440*/ 	.short	0x0101
        /*0442*/ 	.byte	0xff
	.zero		1


	//   ....[46]....
        /*0444*/ 	.word	0x00002d40
        /*0448*/ 	.word	0x000000ff
        /*044c*/ 	.word	0x00000000
        /*0450*/ 	.short	0x010a
        /*0452*/ 	.byte	0x04
	.zero		1


	//   ....[47]....
        /*0454*/ 	.word	0x00002dd0
        /*0458*/ 	.word	0x000000ff
        /*045c*/ 	.word	0x00000000
        /*0460*/ 	.short	0x010a
        /*0462*/ 	.byte	0x05
	.zero		1


	//   ....[48]....
        /*0464*/ 	.word	0x00002e60
        /*0468*/ 	.word	0x000000ff
        /*046c*/ 	.word	0x00000000
        /*0470*/ 	.short	0x010a
        /*0472*/ 	.byte	0x05
	.zero		1


	//   ....[49]....
        /*0474*/ 	.word	0x00002f00
        /*0478*/ 	.word	0x00000000
        /*047c*/ 	.word	0x00000000
        /*0480*/ 	.short	0x010a
        /*0482*/ 	.byte	0xff
	.zero		1


	//   ....[50]....
        /*0484*/ 	.word	0x00003020
        /*0488*/ 	.word	0x00000002
        /*048c*/ 	.word	0x000000f0
        /*0490*/ 	.short	0x010a
        /*0492*/ 	.byte	0xff
	.zero		1


	//   ....[51]....
        /*0494*/ 	.word	0x00003090
        /*0498*/ 	.word	0x00000002
        /*049c*/ 	.word	0x00000000
        /*04a0*/ 	.short	0x0101
        /*04a2*/ 	.byte	0xff
	.zero		1


	//   ....[52]....
        /*04a4*/ 	.word	0x000030b0
        /*04a8*/ 	.word	0x000000ff
        /*04ac*/ 	.word	0x000000a0
        /*04b0*/ 	.short	0x010a
        /*04b2*/ 	.byte	0x04
	.zero		1


	//   ....[53]....
        /*04b4*/ 	.word	0x000031d0
        /*04b8*/ 	.word	0x00000002
        /*04bc*/ 	.word	0x00000090
        /*04c0*/ 	.short	0x010a
        /*04c2*/ 	.byte	0xff
	.zero		1


	//   ....[54]....
        /*04c4*/ 	.word	0x000032d0
        /*04c8*/ 	.word	0x00000002
        /*04cc*/ 	.word	0x00000000
        /*04d0*/ 	.short	0x0101
        /*04d2*/ 	.byte	0xff
	.zero		1


	//   ....[55]....
        /*04d4*/ 	.word	0x00003360
        /*04d8*/ 	.word	0x000000ff
        /*04dc*/ 	.word	0x000000a0
        /*04e0*/ 	.short	0x0106
        /*04e2*/ 	.byte	0x04
	.zero		1


	//   ....[56]....
        /*04e4*/ 	.word	0x00003380
        /*04e8*/ 	.word	0x000000ff
        /*04ec*/ 	.word	0x000000a0
        /*04f0*/ 	.short	0x010a
        /*04f2*/ 	.byte	0x04
	.zero		1


	//   ....[57]....
        /*04f4*/ 	.word	0x00003410
        /*04f8*/ 	.word	0x000000ff
        /*04fc*/ 	.word	0x000000a0
        /*0500*/ 	.short	0x0106
        /*0502*/ 	.byte	0x07
	.zero		1


	//   ....[58]....
        /*0504*/ 	.word	0x00003450
        /*0508*/ 	.word	0x00000000
        /*050c*/ 	.word	0x000000a0
        /*0510*/ 	.short	0x010a
        /*0512*/ 	.byte	0xff
	.zero		1


	//   ....[59]....
        /*0514*/ 	.word	0x00003690
        /*0518*/ 	.word	0x000000ff
        /*051c*/ 	.word	0x00000008
        /*0520*/ 	.short	0x010a
        /*0522*/ 	.byte	0x05
	.zero		1


	//   ....[60]....
        /*0524*/ 	.word	0x000036b0
        /*0528*/ 	.word	0x000000ff
        /*052c*/ 	.word	0x00000008
        /*0530*/ 	.short	0x010a
        /*0532*/ 	.byte	0x05
	.zero		1


	//   ....[61]....
        /*0534*/ 	.word	0x00003840
        /*0538*/ 	.word	0x000000ff
        /*053c*/ 	.word	0x00000008
        /*0540*/ 	.short	0x010a
        /*0542*/ 	.byte	0x05
	.zero		1


	//   ....[62]....
        /*0544*/ 	.word	0x00003860
        /*0548*/ 	.word	0x000000ff
        /*054c*/ 	.word	0x00000008
        /*0550*/ 	.short	0x010a
        /*0552*/ 	.byte	0x05
	.zero		1


	//   ....[63]....
        /*0554*/ 	.word	0x00003920
        /*0558*/ 	.word	0x000000ff
        /*055c*/ 	.word	0x00000000
        /*0560*/ 	.short	0x0101
        /*0562*/ 	.byte	0x04
	.zero		1


	//   ....[64]....
        /*0564*/ 	.word	0x00003ce0
        /*0568*/ 	.word	0x00000000
        /*056c*/ 	.word	0x00000090
        /*0570*/ 	.short	0x010a
        /*0572*/ 	.byte	0xff
	.zero		1


	//   ....[65]....
        /*0574*/ 	.word	0x00003da0
        /*0578*/ 	.word	0x00000000
        /*057c*/ 	.word	0x00000000
        /*0580*/ 	.short	0x0101
        /*0582*/ 	.byte	0xff
	.zero		1


	//   ....[66]....
        /*0584*/ 	.word	0x00003e60
        /*0588*/ 	.word	0x000000ff
        /*058c*/ 	.word	0x00000000
        /*0590*/ 	.short	0x010a
        /*0592*/ 	.byte	0x04
	.zero		1


	//   ....[67]....
        /*0594*/ 	.word	0x00003e70
        /*0598*/ 	.word	0x000000ff
        /*059c*/ 	.word	0x000000d0
        /*05a0*/ 	.short	0x010a
        /*05a2*/ 	.byte	0x2e
	.zero		1


	//   ....[68]....
        /*05a4*/ 	.word	0x00003f20
        /*05a8*/ 	.word	0x000000ff
        /*05ac*/ 	.word	0x00000000
        /*05b0*/ 	.short	0x010a
        /*05b2*/ 	.byte	0x07
	.zero		1


	//   ....[69]....
        /*05b4*/ 	.word	0x00004050
        /*05b8*/ 	.word	0x000000ff
        /*05bc*/ 	.word	0x00000000
        /*05c0*/ 	.short	0x010a
        /*05c2*/ 	.byte	0x04
	.zero		1


	//   ....[70]....
        /*05c4*/ 	.word	0x00004490
        /*05c8*/ 	.word	0x000000ff
        /*05cc*/ 	.word	0x00000000
        /*05d0*/ 	.short	0x010a
        /*05d2*/ 	.byte	0x04
	.zero		1


	//   ....[71]....
        /*05d4*/ 	.word	0x00004520
        /*05d8*/ 	.word	0x000000ff
        /*05dc*/ 	.word	0x00000000
        /*05e0*/ 	.short	0x010a
        /*05e2*/ 	.byte	0x05
	.zero		1


	//   ....[72]....
        /*05e4*/ 	.word	0x000045b0
        /*05e8*/ 	.word	0x000000ff
        /*05ec*/ 	.word	0x00000000
        /*05f0*/ 	.short	0x010a
        /*05f2*/ 	.byte	0x05
	.zero		1


	//   ....[73]....
        /*05f4*/ 	.word	0x00004650
        /*05f8*/ 	.word	0x00000000
        /*05fc*/ 	.word	0x00000000
        /*0600*/ 	.short	0x010a
        /*0602*/ 	.byte	0xff
	.zero		1


	//   ....[74]....
        /*0604*/ 	.word	0x00004690
        /*0608*/ 	.word	0x00000000
        /*060c*/ 	.word	0x00000000
        /*0610*/ 	.short	0x010a
        /*0612*/ 	.byte	0xff
	.zero		1


	//   ....[75]....
        /*0614*/ 	.word	0x00004700
        /*0618*/ 	.word	0x000000ff
        /*061c*/ 	.word	0x00000000
        /*0620*/ 	.short	0x0101
        /*0622*/ 	.byte	0x04
	.zero		1


	//   ....[76]....
        /*0624*/ 	.word	0x00004740
        /*0628*/ 	.word	0x000000ff
        /*062c*/ 	.word	0x00000110
        /*0630*/ 	.short	0x010a
        /*0632*/ 	.byte	0x29
	.zero		1


	//   ....[77]....
        /*0634*/ 	.word	0x00004790
        /*0638*/ 	.word	0x000000ff
        /*063c*/ 	.word	0x00000000
        /*0640*/ 	.short	0x0101
        /*0642*/ 	.byte	0x04
	.zero		1


	//   ....[78]....
        /*0644*/ 	.word	0x00004c10
        /*0648*/ 	.word	0x0000000c
        /*064c*/ 	.word	0x00000090
        /*0650*/ 	.short	0x010a
        /*0652*/ 	.byte	0xff
	.zero		1


	//   ....[79]....
        /*0654*/ 	.word	0x00004d80
        /*0658*/ 	.word	0x00000000
        /*065c*/ 	.word	0x00000000
        /*0660*/ 	.short	0x0101
        /*0662*/ 	.byte	0xff
	.zero		1


	//   ....[80]....
        /*0664*/ 	.word	0x00005220
        /*0668*/ 	.word	0x000000ff
        /*066c*/ 	.word	0x00000088
        /*0670*/ 	.short	0x010a
        /*0672*/ 	.byte	0x15
	.zero		1


	//   ....[81]....
        /*0674*/ 	.word	0x000053a0
        /*0678*/ 	.word	0x000000ff
        /*067c*/ 	.word	0x00000060
        /*0680*/ 	.short	0x010a
        /*0682*/ 	.byte	0x15
	.zero		1


	//   ....[82]....
        /*0684*/ 	.word	0x00005590
        /*0688*/ 	.word	0x000000ff
        /*068c*/ 	.word	0x00000040
        /*0690*/ 	.short	0x010b
        /*0692*/ 	.byte	0x15
	.zero		1


	//   ....[83]....
        /*0694*/ 	.word	0x000055a0
        /*0698*/ 	.word	0x000000ff
        /*069c*/ 	.word	0x00000000
        /*06a0*/ 	.short	0x0101
        /*06a2*/ 	.byte	0x06
	.zero		1


	//   ....[84]....
        /*06a4*/ 	.word	0x000055b0
        /*06a8*/ 	.word	0x000000ff
        /*06ac*/ 	.word	0x00000068
        /*06b0*/ 	.short	0x010a
        /*06b2*/ 	.byte	0x15
	.zero		1


	//   ....[85]....
        /*06b4*/ 	.word	0x00005770
        /*06b8*/ 	.word	0x000000ff
        /*06bc*/ 	.word	0x00000048
        /*06c0*/ 	.short	0x010b
        /*06c2*/ 	.byte	0x15
	.zero		1


	//   ....[86]....
        /*06c4*/ 	.word	0x00005780
        /*06c8*/ 	.word	0x000000ff
        /*06cc*/ 	.word	0x00000000
        /*06d0*/ 	.short	0x0101
        /*06d2*/ 	.byte	0x07
	.zero		1


	//   ....[87]....
        /*06d4*/ 	.word	0x00005790
        /*06d8*/ 	.word	0x000000ff
        /*06dc*/ 	.word	0x00000070
        /*06e0*/ 	.short	0x010a
        /*06e2*/ 	.byte	0x15
	.zero		1


	//   ....[88]....
        /*06e4*/ 	.word	0x00005940
        /*06e8*/ 	.word	0x000000ff
        /*06ec*/ 	.word	0x00000050
        /*06f0*/ 	.short	0x010b
        /*06f2*/ 	.byte	0x15
	.zero		1


	//   ....[89]....
        /*06f4*/ 	.word	0x00005950
        /*06f8*/ 	.word	0x000000ff
        /*06fc*/ 	.word	0x00000000
        /*0700*/ 	.short	0x0101
        /*0702*/ 	.byte	0x1d
	.zero		1


	//   ....[90]....
        /*0704*/ 	.word	0x00005960
        /*0708*/ 	.word	0x000000ff
        /*070c*/ 	.word	0x00000078
        /*0710*/ 	.short	0x010a
        /*0712*/ 	.byte	0x15
	.zero		1


	//   ....[91]....
        /*0714*/ 	.word	0x00005b30
        /*0718*/ 	.word	0x000000ff
        /*071c*/ 	.word	0x00000058
        /*0720*/ 	.short	0x010b
        /*0722*/ 	.byte	0x15
	.zero		1


	//   ....[92]....
        /*0724*/ 	.word	0x00005b40
        /*0728*/ 	.word	0x000000ff
        /*072c*/ 	.word	0x00000000
        /*0730*/ 	.short	0x0101
        /*0732*/ 	.byte	0x1e
	.zero		1


	//   ....[93]....
        /*0734*/ 	.word	0x00005b50
        /*0738*/ 	.word	0x000000ff
        /*073c*/ 	.word	0x00000060
        /*0740*/ 	.short	0x010a
        /*0742*/ 	.byte	0x15
	.zero		1


	//   ....[94]....
        /*0744*/ 	.word	0x00005d10
        /*0748*/ 	.word	0x000000ff
        /*074c*/ 	.word	0x00000040
        /*0750*/ 	.short	0x010b
        /*0752*/ 	.byte	0x15
	.zero		1


	//   ....[95]....
        /*0754*/ 	.word	0x00005d20
        /*0758*/ 	.word	0x000000ff
        /*075c*/ 	.word	0x00000000
        /*0760*/ 	.short	0x0101
        /*0762*/ 	.byte	0x06
	.zero		1


	//   ....[96]....
        /*0764*/ 	.word	0x00005d30
        /*0768*/ 	.word	0x000000ff
        /*076c*/ 	.word	0x00000068
        /*0770*/ 	.short	0x010a
        /*0772*/ 	.byte	0x15
	.zero		1


	//   ....[97]....
        /*0774*/ 	.word	0x00005ef0
        /*0778*/ 	.word	0x000000ff
        /*077c*/ 	.word	0x00000048
        /*0780*/ 	.short	0x010b
        /*0782*/ 	.byte	0x15
	.zero		1


	//   ....[98]....
        /*0784*/ 	.word	0x00005f00
        /*0788*/ 	.word	0x000000ff
        /*078c*/ 	.word	0x00000000
        /*0790*/ 	.short	0x0101
        /*0792*/ 	.byte	0x07
	.zero		1


	//   ....[99]....
        /*0794*/ 	.word	0x00005f10
        /*0798*/ 	.word	0x000000ff
        /*079c*/ 	.word	0x00000070
        /*07a0*/ 	.short	0x010a
        /*07a2*/ 	.byte	0x15
	.zero		1


	//   ....[100]....
        /*07a4*/ 	.word	0x000060c0
        /*07a8*/ 	.word	0x000000ff
        /*07ac*/ 	.word	0x00000050
        /*07b0*/ 	.short	0x010b
        /*07b2*/ 	.byte	0x15
	.zero		1


	//   ....[101]....
        /*07b4*/ 	.word	0x000060d0
        /*07b8*/ 	.word	0x000000ff
        /*07bc*/ 	.word	0x00000000
        /*07c0*/ 	.short	0x0101
        /*07c2*/ 	.byte	0x1d
	.zero		1


	//   ....[102]....
        /*07c4*/ 	.word	0x000060e0
        /*07c8*/ 	.word	0x000000ff
        /*07cc*/ 	.word	0x00000078
        /*07d0*/ 	.short	0x010a
        /*07d2*/ 	.byte	0x15
	.zero		1


	//   ....[103]....
        /*07d4*/ 	.word	0x00006320
        /*07d8*/ 	.word	0x000000ff
        /*07dc*/ 	.word	0x00000058
        /*07e0*/ 	.short	0x010b
        /*07e2*/ 	.byte	0x15
	.zero		1


	//   ....[104]....
        /*07e4*/ 	.word	0x00006330
        /*07e8*/ 	.word	0x000000ff
        /*07ec*/ 	.word	0x00000000
        /*07f0*/ 	.short	0x0101
        /*07f2*/ 	.byte	0x1e
	.zero		1


	//   ....[105]....
        /*07f4*/ 	.word	0x00006360
        /*07f8*/ 	.word	0x000000ff
        /*07fc*/ 	.word	0x00000060
        /*0800*/ 	.short	0x010a
        /*0802*/ 	.byte	0x15
	.zero		1


	//   ....[106]....
        /*0804*/ 	.word	0x00006380
        /*0808*/ 	.word	0x000000ff
        /*080c*/ 	.word	0x00000068
        /*0810*/ 	.short	0x010a
        /*0812*/ 	.byte	0x15
	.zero		1


	//   ....[107]....
        /*0814*/ 	.word	0x000063a0
        /*0818*/ 	.word	0x000000ff
        /*081c*/ 	.word	0x00000070
        /*0820*/ 	.short	0x010a
        /*0822*/ 	.byte	0x15
	.zero		1


	//   ....[108]....
        /*0824*/ 	.word	0x000063f0
        /*0828*/ 	.word	0x00000002
        /*082c*/ 	.word	0x00000078
        /*0830*/ 	.short	0x010a
        /*0832*/ 	.byte	0xff
	.zero		1


	//   ....[109]....
        /*0834*/ 	.word	0x00006750
        /*0838*/ 	.word	0x00000000
        /*083c*/ 	.word	0x00000090
        /*0840*/ 	.short	0x010a
        /*0842*/ 	.byte	0xff
	.zero		1


	//   ....[110]....
        /*0844*/ 	.word	0x00006820
        /*0848*/ 	.word	0x00000000
        /*084c*/ 	.word	0x00000000
        /*0850*/ 	.short	0x0101
        /*0852*/ 	.byte	0xff
	.zero		1


	//   ....[111]....
        /*0854*/ 	.word	0x000073f0
        /*0858*/ 	.word	0x000000ff
        /*085c*/ 	.word	0x00000040
        /*0860*/ 	.short	0x010a
        /*0862*/ 	.byte	0x2b
	.zero		1


	//   ....[112]....
        /*0864*/ 	.word	0x00007420
        /*0868*/ 	.word	0x00000049
        /*086c*/ 	.word	0x000000b0
        /*0870*/ 	.short	0x010a
        /*0872*/ 	.byte	0xff
	.zero		1


	//   ....[113]....
        /*0874*/ 	.word	0x00007510
        /*0878*/ 	.word	0x000000ff
        /*087c*/ 	.word	0x00000040
        /*0880*/ 	.short	0x010a
        /*0882*/ 	.byte	0x2b
	.zero		1


	//   ....[114]....
        /*0884*/ 	.word	0x00007600
        /*0888*/ 	.word	0x00000049
        /*088c*/ 	.word	0x000000b0
        /*0890*/ 	.short	0x010a
        /*0892*/ 	.byte	0xff
	.zero		1


	//   ....[115]....
        /*0894*/ 	.word	0x00007c10
        /*0898*/ 	.word	0x00000000
        /*089c*/ 	.word	0x00000000
        /*08a0*/ 	.short	0x0101
        /*08a2*/ 	.byte	0xff
	.zero		1


	//   ....[116]....
        /*08a4*/ 	.word	0x00007c20
        /*08a8*/ 	.word	0x00000002
        /*08ac*/ 	.word	0x00000040
        /*08b0*/ 	.short	0x010a
        /*08b2*/ 	.byte	0xff
	.zero		1


	//   ....[117]....
        /*08b4*/ 	.word	0x00007d00
        /*08b8*/ 	.word	0x00000002
        /*08bc*/ 	.word	0x00000040
        /*08c0*/ 	.short	0x010a
        /*08c2*/ 	.byte	0xff
	.zero		1


	//   ....[118]....
        /*08c4*/ 	.word	0x000083b0
        /*08c8*/ 	.word	0x00000010
        /*08cc*/ 	.word	0x00000000
        /*08d0*/ 	.short	0x0101
        /*08d2*/ 	.byte	0xff
	.zero		1


	//   ....[119]....
        /*08d4*/ 	.word	0x000083d0
        /*08d8*/ 	.word	0x00000000
        /*08dc*/ 	.word	0x00000040
        /*08e0*/ 	.short	0x010a
        /*08e2*/ 	.byte	0xff
	.zero		1


	//   ....[120]....
        /*08e4*/ 	.word	0x000084a0
        /*08e8*/ 	.word	0x00000000
        /*08ec*/ 	.word	0x00000040
        /*08f0*/ 	.short	0x010a
        /*08f2*/ 	.byte	0xff
	.zero		1


	//   ....[121]....
        /*08f4*/ 	.word	0x00008b60
        /*08f8*/ 	.word	0x00000010
        /*08fc*/ 	.word	0x00000000
        /*0900*/ 	.short	0x0101
        /*0902*/ 	.byte	0xff
	.zero		1


	//   ....[122]....
        /*0904*/ 	.word	0x00008b80
        /*0908*/ 	.word	0x00000000
        /*090c*/ 	.word	0x00000040
        /*0910*/ 	.short	0x010a
        /*0912*/ 	.byte	0xff
	.zero		1


	//   ....[123]....
        /*0914*/ 	.word	0x00008c50
        /*0918*/ 	.word	0x00000000
        /*091c*/ 	.word	0x00000040
        /*0920*/ 	.short	0x010a
        /*0922*/ 	.byte	0xff
	.zero		1


	//   ....[124]....
        /*0924*/ 	.word	0x00009340
        /*0928*/ 	.word	0x00000010
        /*092c*/ 	.word	0x00000000
        /*0930*/ 	.short	0x0101
        /*0932*/ 	.byte	0xff
	.zero		1


	//   ....[125]....
        /*0934*/ 	.word	0x00009360
        /*0938*/ 	.word	0x00000000
        /*093c*/ 	.word	0x00000040
        /*0940*/ 	.short	0x010a
        /*0942*/ 	.byte	0xff
	.zero		1


	//   ....[126]....
        /*0944*/ 	.word	0x00009430
        /*0948*/ 	.word	0x00000000
        /*094c*/ 	.word	0x00000040
        /*0950*/ 	.short	0x010a
        /*0952*/ 	.byte	0xff
	.zero		1


	//   ....[127]....
        /*0954*/ 	.word	0x00009b50
        /*0958*/ 	.word	0x00000010
        /*095c*/ 	.word	0x00000000
        /*0960*/ 	.short	0x0101
        /*0962*/ 	.byte	0xff
	.zero		1


	//   ....[128]....
        /*0964*/ 	.word	0x00009b70
        /*0968*/ 	.word	0x00000000
        /*096c*/ 	.word	0x00000040
        /*0970*/ 	.short	0x010a
        /*0972*/ 	.byte	0xff
	.zero		1


	//   ....[129]....
        /*0974*/ 	.word	0x00009c40
        /*0978*/ 	.word	0x00000000
        /*097c*/ 	.word	0x00000040
        /*0980*/ 	.short	0x010a
        /*0982*/ 	.byte	0xff
	.zero		1


	//   ....[130]....
        /*0984*/ 	.word	0x0000a340
        /*0988*/ 	.word	0x00000010
        /*098c*/ 	.word	0x00000000
        /*0990*/ 	.short	0x0101
        /*0992*/ 	.byte	0xff
	.zero		1


	//   ....[131]....
        /*0994*/ 	.word	0x0000a360
        /*0998*/ 	.word	0x00000000
        /*099c*/ 	.word	0x00000040
        /*09a0*/ 	.short	0x010a
        /*09a2*/ 	.byte	0xff
	.zero		1


	//   ....[132]....
        /*09a4*/ 	.word	0x0000a430
        /*09a8*/ 	.word	0x00000000
        /*09ac*/ 	.word	0x00000040
        /*09b0*/ 	.short	0x010a
        /*09b2*/ 	.byte	0xff
	.zero		1


	//   ....[133]....
        /*09b4*/ 	.word	0x0000ab30
        /*09b8*/ 	.word	0x00000010
        /*09bc*/ 	.word	0x00000000
        /*09c0*/ 	.short	0x0101
        /*09c2*/ 	.byte	0xff
	.zero		1


	//   ....[134]....
        /*09c4*/ 	.word	0x0000ab50
        /*09c8*/ 	.word	0x00000000
        /*09cc*/ 	.word	0x00000040
        /*09d0*/ 	.short	0x010a
        /*09d2*/ 	.byte	0xff
	.zero		1


	//   ....[135]....
        /*09d4*/ 	.word	0x0000ac20
        /*09d8*/ 	.word	0x00000000
        /*09dc*/ 	.word	0x00000040
        /*09e0*/ 	.short	0x010a
        /*09e2*/ 	.byte	0xff
	.zero		1


	//   ....[136]....
        /*09e4*/ 	.word	0x0000ae90
        /*09e8*/ 	.word	0x00000049
        /*09ec*/ 	.word	0x00000000
        /*09f0*/ 	.short	0x0101
        /*09f2*/ 	.byte	0xff
	.zero		1


	//   ....[137]....
        /*09f4*/ 	.word	0x0000b320
        /*09f8*/ 	.word	0x00000000
        /*09fc*/ 	.word	0x00000000
        /*0a00*/ 	.short	0x0101
        /*0a02*/ 	.byte	0xff
	.zero		1


	//   ....[138]....
        /*0a04*/ 	.word	0x0000b5e0
        /*0a08*/ 	.word	0x000000ff
        /*0a0c*/ 	.word	0x00000000
        /*0a10*/ 	.short	0x0101
        /*0a12*/ 	.byte	0x06
	.zero		1


	//   ....[139]....
        /*0a14*/ 	.word	0x0000b600
        /*0a18*/ 	.word	0x00000000
        /*0a1c*/ 	.word	0x00000100
        /*0a20*/ 	.short	0x010a
        /*0a22*/ 	.byte	0xff
	.zero		1


	//   ....[140]....
        /*0a24*/ 	.word	0x0000b660
        /*0a28*/ 	.word	0x00000000
        /*0a2c*/ 	.word	0x00000020
        /*0a30*/ 	.short	0x010a
        /*0a32*/ 	.byte	0xff
	.zero		1


	//   ....[141]....
        /*0a34*/ 	.word	0x0000b6c0
        /*0a38*/ 	.word	0x00000000
        /*0a3c*/ 	.word	0x00000020
        /*0a40*/ 	.short	0x010a
        /*0a42*/ 	.byte	0xff
	.zero		1


	//   ....[142]....
        /*0a44*/ 	.word	0x0000b710
        /*0a48*/ 	.word	0x00000003
        /*0a4c*/ 	.word	0x00000090
        /*0a50*/ 	.short	0x010a
        /*0a52*/ 	.byte	0xff
	.zero		1


	//   ....[143]....
        /*0a54*/ 	.word	0x0000b770
        /*0a58*/ 	.word	0x00000000
        /*0a5c*/ 	.word	0x00000000
        /*0a60*/ 	.short	0x010a
        /*0a62*/ 	.byte	0xff
	.zero		1


	//   ....[144]....
        /*0a64*/ 	.word	0x0000b7d0
        /*0a68*/ 	.word	0x00000000
        /*0a6c*/ 	.word	0x00000000
        /*0a70*/ 	.short	0x010a
        /*0a72*/ 	.byte	0xff
	.zero		1


	//   ....[145]....
        /*0a74*/ 	.word	0x0000b830
        /*0a78*/ 	.word	0x00000000
        /*0a7c*/ 	.word	0x00000000
        /*0a80*/ 	.short	0x010a
        /*0a82*/ 	.byte	0xff
	.zero		1


	//   ....[146]....
        /*0a84*/ 	.word	0x0000b880
        /*0a88*/ 	.word	0x00000002
        /*0a8c*/ 	.word	0x000000f0
        /*0a90*/ 	.short	0x010a
        /*0a92*/ 	.byte	0xff
	.zero		1


	//   ....[147]....
        /*0a94*/ 	.word	0x0000b8e0
        /*0a98*/ 	.word	0x00000002
        /*0a9c*/ 	.word	0x000000a0
        /*0aa0*/ 	.short	0x010a
        /*0aa2*/ 	.byte	0xff
	.zero		1


	//   ....[148]....
        /*0aa4*/ 	.word	0x0000b930
        /*0aa8*/ 	.word	0x00000002
        /*0aac*/ 	.word	0x00000090
        /*0ab0*/ 	.short	0x010a
        /*0ab2*/ 	.byte	0xff
	.zero		1


	//   ....[149]....
        /*0ab4*/ 	.word	0x0000b990
        /*0ab8*/ 	.word	0x00000000
        /*0abc*/ 	.word	0x000000a0
        /*0ac0*/ 	.short	0x010a
        /*0ac2*/ 	.byte	0xff
	.zero		1


	//   ....[150]....
        /*0ac4*/ 	.word	0x0000b9f0
        /*0ac8*/ 	.word	0x00000005
        /*0acc*/ 	.word	0x00000008
        /*0ad0*/ 	.short	0x010a
        /*0ad2*/ 	.byte	0xff
	.zero		1


	//   ....[151]....
        /*0ad4*/ 	.word	0x0000bae0
        /*0ad8*/ 	.word	0x00000000
        /*0adc*/ 	.word	0x00000008
        /*0ae0*/ 	.short	0x010a
        /*0ae2*/ 	.byte	0xff
	.zero		1


	//   ....[152]....
        /*0ae4*/ 	.word	0x0000bb30
        /*0ae8*/ 	.word	0x00000000
        /*0aec*/ 	.word	0x00000090
        /*0af0*/ 	.short	0x010a
        /*0af2*/ 	.byte	0xff
	.zero		1


	//   ....[153]....
        /*0af4*/ 	.word	0x0000bb90
        /*0af8*/ 	.word	0x00000000
        /*0afc*/ 	.word	0x000000d0
        /*0b00*/ 	.short	0x010a
        /*0b02*/ 	.byte	0xff
	.zero		1


	//   ....[154]....
        /*0b04*/ 	.word	0x0000bbf0
        /*0b08*/ 	.word	0x00000000
        /*0b0c*/ 	.word	0x00000000
        /*0b10*/ 	.short	0x010a
        /*0b12*/ 	.byte	0xff
	.zero		1


	//   ....[155]....
        /*0b14*/ 	.word	0x0000bc50
        /*0b18*/ 	.word	0x00000000
        /*0b1c*/ 	.word	0x00000000
        /*0b20*/ 	.short	0x010a
        /*0b22*/ 	.byte	0xff
	.zero		1


	//   ....[156]....
        /*0b24*/ 	.word	0x0000bcb0
        /*0b28*/ 	.word	0x00000000
        /*0b2c*/ 	.word	0x00000000
        /*0b30*/ 	.short	0x010a
        /*0b32*/ 	.byte	0xff
	.zero		1


	//   ....[157]....
        /*0b34*/ 	.word	0x0000bd10
        /*0b38*/ 	.word	0x00000000
        /*0b3c*/ 	.word	0x00000000
        /*0b40*/ 	.short	0x010a
        /*0b42*/ 	.byte	0xff
	.zero		1


	//   ....[158]....
        /*0b44*/ 	.word	0x0000bd70
        /*0b48*/ 	.word	0x00000000
        /*0b4c*/ 	.word	0x00000110
        /*0b50*/ 	.short	0x010a
        /*0b52*/ 	.byte	0xff
	.zero		1


	//   ....[159]....
        /*0b54*/ 	.word	0x0000bdc0
        /*0b58*/ 	.word	0x0000000c
        /*0b5c*/ 	.word	0x00000090
        /*0b60*/ 	.short	0x010a
        /*0b62*/ 	.byte	0xff
	.zero		1


	//   ....[160]....
        /*0b64*/ 	.word	0x0000be20
        /*0b68*/ 	.word	0x00000000
        /*0b6c*/ 	.word	0x00000088
        /*0b70*/ 	.short	0x010a
        /*0b72*/ 	.byte	0xff
	.zero		1


	//   ....[161]....
        /*0b74*/ 	.word	0x0000be80
        /*0b78*/ 	.word	0x00000000
        /*0b7c*/ 	.word	0x00000060
        /*0b80*/ 	.short	0x010a
        /*0b82*/ 	.byte	0xff
	.zero		1


	//   ....[162]....
        /*0b84*/ 	.word	0x0000bee0
        /*0b88*/ 	.word	0x00000000
        /*0b8c*/ 	.word	0x00000068
        /*0b90*/ 	.short	0x010a
        /*0b92*/ 	.byte	0xff
	.zero		1


	//   ....[163]....
        /*0b94*/ 	.word	0x0000bf40
        /*0b98*/ 	.word	0x00000000
        /*0b9c*/ 	.word	0x00000070
        /*0ba0*/ 	.short	0x010a
        /*0ba2*/ 	.byte	0xff
	.zero		1


	//   ....[164]....
        /*0ba4*/ 	.word	0x0000bfa0
        /*0ba8*/ 	.word	0x00000000
        /*0bac*/ 	.word	0x00000078
        /*0bb0*/ 	.short	0x010a
        /*0bb2*/ 	.byte	0xff
	.zero		1


	//   ....[165]....
        /*0bb4*/ 	.word	0x0000c000
        /*0bb8*/ 	.word	0x00000000
        /*0bbc*/ 	.word	0x00000060
        /*0bc0*/ 	.short	0x010a
        /*0bc2*/ 	.byte	0xff
	.zero		1


	//   ....[166]....
        /*0bc4*/ 	.word	0x0000c060
        /*0bc8*/ 	.word	0x00000000
        /*0bcc*/ 	.word	0x00000068
        /*0bd0*/ 	.short	0x010a
        /*0bd2*/ 	.byte	0xff
	.zero		1


	//   ....[167]....
        /*0bd4*/ 	.word	0x0000c0c0
        /*0bd8*/ 	.word	0x00000000
        /*0bdc*/ 	.word	0x00000070
        /*0be0*/ 	.short	0x010a
        /*0be2*/ 	.byte	0xff
	.zero		1


	//   ....[168]....
        /*0be4*/ 	.word	0x0000c120
        /*0be8*/ 	.word	0x00000000
        /*0bec*/ 	.word	0x00000078
        /*0bf0*/ 	.short	0x010a
        /*0bf2*/ 	.byte	0xff
	.zero		1


	//   ....[169]....
        /*0bf4*/ 	.word	0x0000c180
        /*0bf8*/ 	.word	0x00000000
        /*0bfc*/ 	.word	0x00000060
        /*0c00*/ 	.short	0x010a
        /*0c02*/ 	.byte	0xff
	.zero		1


	//   ....[170]....
        /*0c04*/ 	.word	0x0000c1e0
        /*0c08*/ 	.word	0x00000000
        /*0c0c*/ 	.word	0x00000068
        /*0c10*/ 	.short	0x010a
        /*0c12*/ 	.byte	0xff
	.zero		1


	//   ....[171]....
        /*0c14*/ 	.word	0x0000c240
        /*0c18*/ 	.word	0x00000002
        /*0c1c*/ 	.word	0x00000070
        /*0c20*/ 	.short	0x010a
        /*0c22*/ 	.byte	0xff
	.zero		1


	//   ....[172]....
        /*0c24*/ 	.word	0x0000c290
        /*0c28*/ 	.word	0x00000000
        /*0c2c*/ 	.word	0x00000090
        /*0c30*/ 	.short	0x010a
        /*0c32*/ 	.byte	0xff
	.zero		1


	//   ....[173]....
        /*0c34*/ 	.word	0x0000c2f0
        /*0c38*/ 	.word	0x00000002
        /*0c3c*/ 	.word	0x00000040
        /*0c40*/ 	.short	0x010a
        /*0c42*/ 	.byte	0xff
	.zero		1


	//   ....[174]....
        /*0c44*/ 	.word	0x0000c340
        /*0c48*/ 	.word	0x00000049
        /*0c4c*/ 	.word	0x000000b0
        /*0c50*/ 	.short	0x010a
        /*0c52*/ 	.byte	0xff
	.zero		1


	//   ....[175]....
        /*0c54*/ 	.word	0x0000c390
        /*0c58*/ 	.word	0x00000002
        /*0c5c*/ 	.word	0x00000040
        /*0c60*/ 	.short	0x010a
        /*0c62*/ 	.byte	0xff
	.zero		1


	//   ....[176]....
        /*0c64*/ 	.word	0x0000c3e0
        /*0c68*/ 	.word	0x00000000
        /*0c6c*/ 	.word	0x00000040
        /*0c70*/ 	.short	0x010a
        /*0c72*/ 	.byte	0xff
	.zero		1


	//   ....[177]....
        /*0c74*/ 	.word	0x0000c430
        /*0c78*/ 	.word	0x00000000
        /*0c7c*/ 	.word	0x00000040
        /*0c80*/ 	.short	0x010a
        /*0c82*/ 	.byte	0xff
	.zero		1


	//   ....[178]....
        /*0c84*/ 	.word	0x0000c480
        /*0c88*/ 	.word	0x00000000
        /*0c8c*/ 	.word	0x00000040
        /*0c90*/ 	.short	0x010a
        /*0c92*/ 	.byte	0xff
	.zero		1


	//   ....[179]....
        /*0c94*/ 	.word	0x0000c4d0
        /*0c98*/ 	.word	0x00000000
        /*0c9c*/ 	.word	0x00000040
        /*0ca0*/ 	.short	0x010a
        /*0ca2*/ 	.byte	0xff
	.zero		1


	//   ....[180]....
        /*0ca4*/ 	.word	0x0000c520
        /*0ca8*/ 	.word	0x00000000
        /*0cac*/ 	.word	0x00000040
        /*0cb0*/ 	.short	0x010a
        /*0cb2*/ 	.byte	0xff
	.zero		1


	//   ....[181]....
        /*0cb4*/ 	.word	0x0000c570
        /*0cb8*/ 	.word	0x00000000
        /*0cbc*/ 	.word	0x00000040
        /*0cc0*/ 	.short	0x010a
        /*0cc2*/ 	.byte	0xff
	.zero		1


	//----- nvinfo : EIATTR_NUM_MBARRIERS
	.align		4
.L_47:
        /*0cc4*/ 	.byte	0x03, 0x38
        /*0cc6*/ 	.short	0x0023


	//----- nvinfo : EIATTR_EXIT_INSTR_OFFSETS
	.align		4
        /*0cc8*/ 	.byte	0x04, 0x1c
        /*0cca*/ 	.short	(.L_49 - .L_48)


	//   ....[0]....
.L_48:
        /*0ccc*/ 	.word	0x00002f30


	//   ....[1]....
        /*0cd0*/ 	.word	0x00003420


	//   ....[2]....
        /*0cd4*/ 	.word	0x00003480


	//   ....[3]....
        /*0cd8*/ 	.word	0x000049c0


	//   ....[4]....
        /*0cdc*/ 	.word	0x00006420


	//   ....[5]....
        /*0ce0*/ 	.word	0x00006460


	//   ....[6]....
        /*0ce4*/ 	.word	0x0000b4e0


	//   ....[7]....
        /*0ce8*/ 	.word	0x0000b550


	//   ....[8]....
        /*0cec*/ 	.word	0x0000b580


	//   ....[9]....
        /*0cf0*/ 	.word	0x0000b5f0


	//----- nvinfo : EIATTR_MAX_THREADS
	.align		4
.L_49:
        /*0cf4*/ 	.byte	0x04, 0x05
        /*0cf6*/ 	.short	(.L_51 - .L_50)
.L_50:
        /*0cf8*/ 	.word	0x00000100
        /*0cfc*/ 	.word	0x00000001
        /*0d00*/ 	.word	0x00000001


	//----- nvinfo : EIATTR_CRS_STACK_SIZE
	.align		4
.L_51:
        /*0d04*/ 	.byte	0x04, 0x1e
        /*0d06*/ 	.short	(.L_53 - .L_52)
.L_52:
        /*0d08*/ 	.word	0x00000000


	//----- nvinfo : EIATTR_CBANK_PARAM_SIZE
	.align		4
.L_53:
        /*0d0c*/ 	.byte	0x03, 0x19
        /*0d0e*/ 	.short	0x0800


	//----- nvinfo : EIATTR_PARAM_CBANK
	.align		4
        /*0d10*/ 	.byte	0x04, 0x0a
        /*0d12*/ 	.short	(.L_55 - .L_54)
	.align		4
.L_54:
        /*0d14*/ 	.word	index@(.nv.constant0._ZN7cutlass13device_kernelINS_4gemm6kernel13GemmUniversalIN4cute5tupleIJiiiiEEENS1_10collective13CollectiveMmaINS1_35MainloopSm100TmaUmmaWarpSpecializedILi4ELi2ELi4ENS5_IJNS4_1CILi4EEENSA_ILi2EEENSA_ILi1EEEEEEEENS5_IJNSA_ILi128EEENSA_ILi256EEENSA_ILi64EEEEEEfNS5_IJlSD_lEEEfSK_NS4_8TiledMMAINS4_8MMA_AtomIJNS4_23SM100_MMA_TF32_2x1SM_SSINS_10tfloat32_tESO_fLi128ELi256ELNS4_4UMMA5MajorE0ELSQ_0ELNSP_7ScaleInE0ELSR_0EEEEEENS4_6LayoutINS5_IJSD_SD_SD_EEENS5_IJNSA_ILi0EEESW_SW_EEEEENS5_IJNS4_10UnderscoreESZ_SZ_EEEEENS4_28SM100_TMA_2SM_LOAD_MULTICASTENS4_14ComposedLayoutINS4_7SwizzleILi3ELi4ELi3EEENS4_18smem_ptr_flag_bitsILi32EEENSU_INS5_IJNSA_ILi8EEENSA_ILi32EEEEEENS5_IJS19_SD_EEEEEEEvNS4_8identityES12_S1D_vS1E_EENS_8epilogue10collective18CollectiveEpilogueINS1G_23Sm100TmaWarpSpecializedILi4ELi2ELi16ELb1ELb0EEEJNS5_IJSI_SH_SI_EEENS5_IJNSU_ISI_SD_EENSU_INS5_IJNSA_ILi16EEESC_EEENS5_IJSD_SG_EEEEEEEEfSK_fSK_NS1G_6fusion15FusionCallbacksIS1K_NS1S_17LinearCombinationIffffLNS_15FloatRoundStyleE2EEES1L_S1R_JEEENS4_5SM1004TMEM4LOAD26SM100_TMEM_LOAD_32dp32b16xENS4_13SM90_TMA_LOADENS13_INS14_ILi2ELi4ELi3EEES17_NSU_INS5_IJS18_S1N_EEENS5_IJS1N_SD_EEEEEEENS4_39AutoVectorizingCopyWithAssumedAlignmentILi128EEENS4_14SM90_TMA_STOREES27_S29_S29_EEEvvEEEEvNT_6ParamsE)
        /*0d18*/ 	.short	0x0380
        /*0d1a*/ 	.short	0x0800


	//----- nvinfo : EIATTR_SW_WAR
	.align		4
.L_55:
        /*0d1c*/ 	.byte	0x04, 0x36
        /*0d1e*/ 	.short	(.L_57 - .L_56)
.L_56:
        /*0d20*/ 	.word	0x00000008
.L_57:


//--------------------- .nv.callgraph             --------------------------
	.section	.nv.callgraph,"",@"SHT_CUDA_CALLGRAPH"
	.align	4
	.sectionentsize	8
	.align		4
        /*0000*/ 	.word	0x00000000
	.align		4
        /*0004*/ 	.word	0xffffffff
	.align		4
        /*0008*/ 	.word	index@(_ZN7cutlass13device_kernelINS_4gemm6kernel13GemmUniversalIN4cute5tupleIJiiiiEEENS1_10collective13CollectiveMmaINS1_35MainloopSm100TmaUmmaWarpSpecializedILi4ELi2ELi4ENS5_IJNS4_1CILi4EEENSA_ILi2EEENSA_ILi1EEEEEEEENS5_IJNSA_ILi128EEENSA_ILi256EEENSA_ILi64EEEEEEfNS5_IJlSD_lEEEfSK_NS4_8TiledMMAINS4_8MMA_AtomIJNS4_23SM100_MMA_TF32_2x1SM_SSINS_10tfloat32_tESO_fLi128ELi256ELNS4_4UMMA5MajorE0ELSQ_0ELNSP_7ScaleInE0ELSR_0EEEEEENS4_6LayoutINS5_IJSD_SD_SD_EEENS5_IJNSA_ILi0EEESW_SW_EEEEENS5_IJNS4_10UnderscoreESZ_SZ_EEEEENS4_28SM100_TMA_2SM_LOAD_MULTICASTENS4_14ComposedLayoutINS4_7SwizzleILi3ELi4ELi3EEENS4_18smem_ptr_flag_bitsILi32EEENSU_INS5_IJNSA_ILi8EEENSA_ILi32EEEEEENS5_IJS19_SD_EEEEEEEvNS4_8identityES12_S1D_vS1E_EENS_8epilogue10collective18CollectiveEpilogueINS1G_23Sm100TmaWarpSpecializedILi4ELi2ELi16ELb1ELb0EEEJNS5_IJSI_SH_SI_EEENS5_IJNSU_ISI_SD_EENSU_INS5_IJNSA_ILi16EEESC_EEENS5_IJSD_SG_EEEEEEEEfSK_fSK_NS1G_6fusion15FusionCallbacksIS1K_NS1S_17LinearCombinationIffffLNS_15FloatRoundStyleE2EEES1L_S1R_JEEENS4_5SM1004TMEM4LOAD26SM100_TMEM_LOAD_32dp32b16xENS4_13SM90_TMA_LOADENS13_INS14_ILi2ELi4ELi3EEES17_NSU_INS5_IJS18_S1N_EEENS5_IJS1N_SD_EEEEEEENS4_39AutoVectorizingCopyWithAssumedAlignmentILi128EEENS4_14SM90_TMA_STOREES27_S29_S29_EEEvvEEEEvNT_6ParamsE)
	.align		4
        /*000c*/ 	.word	index@(__assertfail)
	.align		4
        /*0010*/ 	.word	0x00000000
	.align		4
        /*0014*/ 	.word	0xfffffffe
	.align		4
        /*0018*/ 	.word	0x00000000
	.align		4
        /*001c*/ 	.word	0xfffffffd
	.align		4
        /*0020*/ 	.word	0x00000000
	.align		4
        /*0024*/ 	.word	0xfffffffc


//--------------------- .nv.constant4             --------------------------
	.section	.nv.constant4,"a",@progbits
	.align	8
	.align		8
.nv.constant4:
        /*0000*/ 	.dword	__assertfail
	.align		8
        /*0008*/ 	.dword	__unnamed_1
	.align		8
        /*0010*/ 	.dword	__unnamed_2
	.align		8
        /*0018*/ 	.dword	_ZN40_INTERNAL_da97d562_4_k_cu_43a5b462_222094cuda3std3__45__cpo5beginE
	.align		8
        /*0020*/ 	.dword	_ZN40_INTERNAL_da97d562_4_k_cu_43a5b462_222094cuda3std3__45__cpo3endE
	.align		8
        /*0028*/ 	.dword	_ZN40_INTERNAL_da97d562_4_k_cu_43a5b462_222094cuda3std3__45__cpo6cbeginE
	.align		8
        /*0030*/ 	.dword	_ZN40_INTERNAL_da97d562_4_k_cu_43a5b462_222094cuda3std3__45__cpo4cendE
	.align		8
        /*0038*/ 	.dword	_ZN40_INTERNAL_da97d562_4_k_cu_43a5b462_222094cuda3std3__442_GLOBAL__N__da97d562_4_k_cu_43a5b462_222096ignoreE
	.align		8
        /*0040*/ 	.dword	_ZN40_INTERNAL_da97d562_4_k_cu_43a5b462_222094cuda3std3__419piecewise_constructE
	.align		8
        /*0048*/ 	.dword	_ZN40_INTERNAL_da97d562_4_k_cu_43a5b462_222094cuda3std3__48in_placeE
	.align		8
        /*0050*/ 	.dword	_ZN40_INTERNAL_da97d562_4_k_cu_43a5b462_222094cuda3std6ranges3__45__cpo4swapE
	.align		8
        /*0058*/ 	.dword	_ZN40_INTERNAL_da97d562_4_k_cu_43a5b462_222094cuda3std6ranges3__45__cpo9iter_moveE
	.align		8
        /*0060*/ 	.dword	_ZN40_INTERNAL_da97d562_4_k_cu_43a5b462_222094cute7productE
	.align		8
        /*0068*/ 	.dword	_ZN40_INTERNAL_da97d562_4_k_cu_43a5b462_222094cute1_E
	.align		8
        /*0070*/ 	.dword	$str$25
	.align		8
        /*0078*/ 	.dword	$str$26
	.align		8
        /*0080*/ 	.dword	$str$27
	.align		8
        /*0088*/ 	.dword	$str$28


//--------------------- .text._ZN7cutlass13device_kernelINS_4gemm6kernel13GemmUniversalIN4cute5tupleIJiiiiEEENS1_10collective13CollectiveMmaINS1_35MainloopSm100TmaUmmaWarpSpecializedILi4ELi2ELi4ENS5_IJNS4_1CILi4EEENSA_ILi2EEENSA_ILi1EEEEEEEENS5_IJNSA_ILi128EEENSA_ILi256EEENSA_ILi64EEEEEEfNS5_IJlSD_lEEEfSK_NS4_8TiledMMAINS4_8MMA_AtomIJNS4_23SM100_MMA_TF32_2x1SM_SSINS_10tfloat32_tESO_fLi128ELi256ELNS4_4UMMA5MajorE0ELSQ_0ELNSP_7ScaleInE0ELSR_0EEEEEENS4_6LayoutINS5_IJSD_SD_SD_EEENS5_IJNSA_ILi0EEESW_SW_EEEEENS5_IJNS4_10UnderscoreESZ_SZ_EEEEENS4_28SM100_TMA_2SM_LOAD_MULTICASTENS4_14ComposedLayoutINS4_7SwizzleILi3ELi4ELi3EEENS4_18smem_ptr_flag_bitsILi32EEENSU_INS5_IJNSA_ILi8EEENSA_ILi32EEEEEENS5_IJS19_SD_EEEEEEEvNS4_8identityES12_S1D_vS1E_EENS_8epilogue10collective18CollectiveEpilogueINS1G_23Sm100TmaWarpSpecializedILi4ELi2ELi16ELb1ELb0EEEJNS5_IJSI_SH_SI_EEENS5_IJNSU_ISI_SD_EENSU_INS5_IJNSA_ILi16EEESC_EEENS5_IJSD_SG_EEEEEEEEfSK_fSK_NS1G_6fusion15FusionCallbacksIS1K_NS1S_17LinearCombinationIffffLNS_15FloatRoundStyleE2EEES1L_S1R_JEEENS4_5SM1004TMEM4LOAD26SM100_TMEM_LOAD_32dp32b16xENS4_13SM90_TMA_LOADENS13_INS14_ILi2ELi4ELi3EEES17_NSU_INS5_IJS18_S1N_EEENS5_IJS1N_SD_EEEEEEENS4_39AutoVectorizingCopyWithAssumedAlignmentILi128EEENS4_14SM90_TMA_STOREES27_S29_S29_EEEvvEEEEvNT_6ParamsE --------------------------
	.section	.text._ZN7cutlass13device_kernelINS_4gemm6kernel13GemmUniversalIN4cute5tupleIJiiiiEEENS1_10collective13CollectiveMmaINS1_35MainloopSm100TmaUmmaWarpSpecializedILi4ELi2ELi4ENS5_IJNS4_1CILi4EEENSA_ILi2EEENSA_ILi1EEEEEEEENS5_IJNSA_ILi128EEENSA_ILi256EEENSA_ILi64EEEEEEfNS5_IJlSD_lEEEfSK_NS4_8TiledMMAINS4_8MMA_AtomIJNS4_23SM100_MMA_TF32_2x1SM_SSINS_10tfloat32_tESO_fLi128ELi256ELNS4_4UMMA5MajorE0ELSQ_0ELNSP_7ScaleInE0ELSR_0EEEEEENS4_6LayoutINS5_IJSD_SD_SD_EEENS5_IJNSA_ILi0EEESW_SW_EEEEENS5_IJNS4_10UnderscoreESZ_SZ_EEEEENS4_28SM100_TMA_2SM_LOAD_MULTICASTENS4_14ComposedLayoutINS4_7SwizzleILi3ELi4ELi3EEENS4_18smem_ptr_flag_bitsILi32EEENSU_INS5_IJNSA_ILi8EEENSA_ILi32EEEEEENS5_IJS19_SD_EEEEEEEvNS4_8identityES12_S1D_vS1E_EENS_8epilogue10collective18CollectiveEpilogueINS1G_23Sm100TmaWarpSpecializedILi4ELi2ELi16ELb1ELb0EEEJNS5_IJSI_SH_SI_EEENS5_IJNSU_ISI_SD_EENSU_INS5_IJNSA_ILi16EEESC_EEENS5_IJSD_SG_EEEEEEEEfSK_fSK_NS1G_6fusion15FusionCallbacksIS1K_NS1S_17LinearCombinationIffffLNS_15FloatRoundStyleE2EEES1L_S1R_JEEENS4_5SM1004TMEM4LOAD26SM100_TMEM_LOAD_32dp32b16xENS4_13SM90_TMA_LOADENS13_INS14_ILi2ELi4ELi3EEES17_NSU_INS5_IJS18_S1N_EEENS5_IJS1N_SD_EEEEEEENS4_39AutoVectorizingCopyWithAssumedAlignmentILi128EEENS4_14SM90_TMA_STOREES27_S29_S29_EEEvvEEEEvNT_6ParamsE,"ax",@progbits
	.align	128
.text._ZN7cutlass13device_kernelINS_4gemm6kernel13GemmUniversalIN4cute5tupleIJiiiiEEENS1_10collective13CollectiveMmaINS1_35MainloopSm100TmaUmmaWarpSpecializedILi4ELi2ELi4ENS5_IJNS4_1CILi4EEENSA_ILi2EEENSA_ILi1EEEEEEEENS5_IJNSA_ILi128EEENSA_ILi256EEENSA_ILi64EEEEEEfNS5_IJlSD_lEEEfSK_NS4_8TiledMMAINS4_8MMA_AtomIJNS4_23SM100_MMA_TF32_2x1SM_SSINS_10tfloat32_tESO_fLi128ELi256ELNS4_4UMMA5MajorE0ELSQ_0ELNSP_7ScaleInE0ELSR_0EEEEEENS4_6LayoutINS5_IJSD_SD_SD_EEENS5_IJNSA_ILi0EEESW_SW_EEEEENS5_IJNS4_10UnderscoreESZ_SZ_EEEEENS4_28SM100_TMA_2SM_LOAD_MULTICASTENS4_14ComposedLayoutINS4_7SwizzleILi3ELi4ELi3EEENS4_18smem_ptr_flag_bitsILi32EEENSU_INS5_IJNSA_ILi8EEENSA_ILi32EEEEEENS5_IJS19_SD_EEEEEEEvNS4_8identityES12_S1D_vS1E_EENS_8epilogue10collective18CollectiveEpilogueINS1G_23Sm100TmaWarpSpecializedILi4ELi2ELi16ELb1ELb0EEEJNS5_IJSI_SH_SI_EEENS5_IJNSU_ISI_SD_EENSU_INS5_IJNSA_ILi16EEESC_EEENS5_IJSD_SG_EEEEEEEEfSK_fSK_NS1G_6fusion15FusionCallbacksIS1K_NS1S_17LinearCombinationIffffLNS_15FloatRoundStyleE2EEES1L_S1R_JEEENS4_5SM1004TMEM4LOAD26SM100_TMEM_LOAD_32dp32b16xENS4_13SM90_TMA_LOADENS13_INS14_ILi2ELi4ELi3EEES17_NSU_INS5_IJS18_S1N_EEENS5_IJS1N_SD_EEEEEEENS4_39AutoVectorizingCopyWithAssumedAlignmentILi128EEENS4_14SM90_TMA_STOREES27_S29_S29_EEEvvEEEEvNT_6ParamsE:
        .type           _ZN7cutlass13device_kernelINS_4gemm6kernel13GemmUniversalIN4cute5tupleIJiiiiEEENS1_10collective13CollectiveMmaINS1_35MainloopSm100TmaUmmaWarpSpecializedILi4ELi2ELi4ENS5_IJNS4_1CILi4EEENSA_ILi2EEENSA_ILi1EEEEEEEENS5_IJNSA_ILi128EEENSA_ILi256EEENSA_ILi64EEEEEEfNS5_IJlSD_lEEEfSK_NS4_8TiledMMAINS4_8MMA_AtomIJNS4_23SM100_MMA_TF32_2x1SM_SSINS_10tfloat32_tESO_fLi128ELi256ELNS4_4UMMA5MajorE0ELSQ_0ELNSP_7ScaleInE0ELSR_0EEEEEENS4_6LayoutINS5_IJSD_SD_SD_EEENS5_IJNSA_ILi0EEESW_SW_EEEEENS5_IJNS4_10UnderscoreESZ_SZ_EEEEENS4_28SM100_TMA_2SM_LOAD_MULTICASTENS4_14ComposedLayoutINS4_7SwizzleILi3ELi4ELi3EEENS4_18smem_ptr_flag_bitsILi32EEENSU_INS5_IJNSA_ILi8EEENSA_ILi32EEEEEENS5_IJS19_SD_EEEEEEEvNS4_8identityES12_S1D_vS1E_EENS_8epilogue10collective18CollectiveEpilogueINS1G_23Sm100TmaWarpSpecializedILi4ELi2ELi16ELb1ELb0EEEJNS5_IJSI_SH_SI_EEENS5_IJNSU_ISI_SD_EENSU_INS5_IJNSA_ILi16EEESC_EEENS5_IJSD_SG_EEEEEEEEfSK_fSK_NS1G_6fusion15FusionCallbacksIS1K_NS1S_17LinearCombinationIffffLNS_15FloatRoundStyleE2EEES1L_S1R_JEEENS4_5SM1004TMEM4LOAD26SM100_TMEM_LOAD_32dp32b16xENS4_13SM90_TMA_LOADENS13_INS14_ILi2ELi4ELi3EEES17_NSU_INS5_IJS18_S1N_EEENS5_IJS1N_SD_EEEEEEENS4_39AutoVectorizingCopyWithAssumedAlignmentILi128EEENS4_14SM90_TMA_STOREES27_S29_S29_EEEvvEEEEvNT_6ParamsE,@function
        .size           _ZN7cutlass13device_kernelINS_4gemm6kernel13GemmUniversalIN4cute5tupleIJiiiiEEENS1_10collective13CollectiveMmaINS1_35MainloopSm100TmaUmmaWarpSpecializedILi4ELi2ELi4ENS5_IJNS4_1CILi4EEENSA_ILi2EEENSA_ILi1EEEEEEEENS5_IJNSA_ILi128EEENSA_ILi256EEENSA_ILi64EEEEEEfNS5_IJlSD_lEEEfSK_NS4_8TiledMMAINS4_8MMA_AtomIJNS4_23SM100_MMA_TF32_2x1SM_SSINS_10tfloat32_tESO_fLi128ELi256ELNS4_4UMMA5MajorE0ELSQ_0ELNSP_7ScaleInE0ELSR_0EEEEEENS4_6LayoutINS5_IJSD_SD_SD_EEENS5_IJNSA_ILi0EEESW_SW_EEEEENS5_IJNS4_10UnderscoreESZ_SZ_EEEEENS4_28SM100_TMA_2SM_LOAD_MULTICASTENS4_14ComposedLayoutINS4_7SwizzleILi3ELi4ELi3EEENS4_18smem_ptr_flag_bitsILi32EEENSU_INS5_IJNSA_ILi8EEENSA_ILi32EEEEEENS5_IJS19_SD_EEEEEEEvNS4_8identityES12_S1D_vS1E_EENS_8epilogue10collective18CollectiveEpilogueINS1G_23Sm100TmaWarpSpecializedILi4ELi2ELi16ELb1ELb0EEEJNS5_IJSI_SH_SI_EEENS5_IJNSU_ISI_SD_EENSU_INS5_IJNSA_ILi16EEESC_EEENS5_IJSD_SG_EEEEEEEEfSK_fSK_NS1G_6fusion15FusionCallbacksIS1K_NS1S_17LinearCombinationIffffLNS_15FloatRoundStyleE2EEES1L_S1R_JEEENS4_5SM1004TMEM4LOAD26SM100_TMEM_LOAD_32dp32b16xENS4_13SM90_TMA_LOADENS13_INS14_ILi2ELi4ELi3EEES17_NSU_INS5_IJS18_S1N_EEENS5_IJS1N_SD_EEEEEEENS4_39AutoVectorizingCopyWithAssumedAlignmentILi128EEENS4_14SM90_TMA_STOREES27_S29_S29_EEEvvEEEEvNT_6ParamsE,(.L_x_245 - _ZN7cutlass13device_kernelINS_4gemm6kernel13GemmUniversalIN4cute5tupleIJiiiiEEENS1_10collective13CollectiveMmaINS1_35MainloopSm100TmaUmmaWarpSpecializedILi4ELi2ELi4ENS5_IJNS4_1CILi4EEENSA_ILi2EEENSA_ILi1EEEEEEEENS5_IJNSA_ILi128EEENSA_ILi256EEENSA_ILi64EEEEEEfNS5_IJlSD_lEEEfSK_NS4_8TiledMMAINS4_8MMA_AtomIJNS4_23SM100_MMA_TF32_2x1SM_SSINS_10tfloat32_tESO_fLi128ELi256ELNS4_4UMMA5MajorE0ELSQ_0ELNSP_7ScaleInE0ELSR_0EEEEEENS4_6LayoutINS5_IJSD_SD_SD_EEENS5_IJNSA_ILi0EEESW_SW_EEEEENS5_IJNS4_10UnderscoreESZ_SZ_EEEEENS4_28SM100_TMA_2SM_LOAD_MULTICASTENS4_14ComposedLayoutINS4_7SwizzleILi3ELi4ELi3EEENS4_18smem_ptr_flag_bitsILi32EEENSU_INS5_IJNSA_ILi8EEENSA_ILi32EEEEEENS5_IJS19_SD_EEEEEEEvNS4_8identityES12_S1D_vS1E_EENS_8epilogue10collective18CollectiveEpilogueINS1G_23Sm100TmaWarpSpecializedILi4ELi2ELi16ELb1ELb0EEEJNS5_IJSI_SH_SI_EEENS5_IJNSU_ISI_SD_EENSU_INS5_IJNSA_ILi16EEESC_EEENS5_IJSD_SG_EEEEEEEEfSK_fSK_NS1G_6fusion15FusionCallbacksIS1K_NS1S_17LinearCombinationIffffLNS_15FloatRoundStyleE2EEES1L_S1R_JEEENS4_5SM1004TMEM4LOAD26SM100_TMEM_LOAD_32dp32b16xENS4_13SM90_TMA_LOADENS13_INS14_ILi2ELi4ELi3EEES17_NSU_INS5_IJS18_S1N_EEENS5_IJS1N_SD_EEEEEEENS4_39AutoVectorizingCopyWithAssumedAlignmentILi128EEENS4_14SM90_TMA_STOREES27_S29_S29_EEEvvEEEEvNT_6ParamsE)
        .other          _ZN7cutlass13device_kernelINS_4gemm6kernel13GemmUniversalIN4cute5tupleIJiiiiEEENS1_10collective13CollectiveMmaINS1_35MainloopSm100TmaUmmaWarpSpecializedILi4ELi2ELi4ENS5_IJNS4_1CILi4EEENSA_ILi2EEENSA_ILi1EEEEEEEENS5_IJNSA_ILi128EEENSA_ILi256EEENSA_ILi64EEEEEEfNS5_IJlSD_lEEEfSK_NS4_8TiledMMAINS4_8MMA_AtomIJNS4_23SM100_MMA_TF32_2x1SM_SSINS_10tfloat32_tESO_fLi128ELi256ELNS4_4UMMA5MajorE0ELSQ_0ELNSP_7ScaleInE0ELSR_0EEEEEENS4_6LayoutINS5_IJSD_SD_SD_EEENS5_IJNSA_ILi0EEESW_SW_EEEEENS5_IJNS4_10UnderscoreESZ_SZ_EEEEENS4_28SM100_TMA_2SM_LOAD_MULTICASTENS4_14ComposedLayoutINS4_7SwizzleILi3ELi4ELi3EEENS4_18smem_ptr_flag_bitsILi32EEENSU_INS5_IJNSA_ILi8EEENSA_ILi32EEEEEENS5_IJS19_SD_EEEEEEEvNS4_8identityES12_S1D_vS1E_EENS_8epilogue10collective18CollectiveEpilogueINS1G_23Sm100TmaWarpSpecializedILi4ELi2ELi16ELb1ELb0EEEJNS5_IJSI_SH_SI_EEENS5_IJNSU_ISI_SD_EENSU_INS5_IJNSA_ILi16EEESC_EEENS5_IJSD_SG_EEEEEEEEfSK_fSK_NS1G_6fusion15FusionCallbacksIS1K_NS1S_17LinearCombinationIffffLNS_15FloatRoundStyleE2EEES1L_S1R_JEEENS4_5SM1004TMEM4LOAD26SM100_TMEM_LOAD_32dp32b16xENS4_13SM90_TMA_LOADENS13_INS14_ILi2ELi4ELi3EEES17_NSU_INS5_IJS18_S1N_EEENS5_IJS1N_SD_EEEEEEENS4_39AutoVectorizingCopyWithAssumedAlignmentILi128EEENS4_14SM90_TMA_STOREES27_S29_S29_EEEvvEEEEvNT_6ParamsE,@"STO_CUDA_ENTRY STV_DEFAULT"
_ZN7cutlass13device_kernelINS_4gemm6kernel13GemmUniversalIN4cute5tupleIJiiiiEEENS1_10collective13CollectiveMmaINS1_35MainloopSm100TmaUmmaWarpSpecializedILi4ELi2ELi4ENS5_IJNS4_1CILi4EEENSA_ILi2EEENSA_ILi1EEEEEEEENS5_IJNSA_ILi128EEENSA_ILi256EEENSA_ILi64EEEEEEfNS5_IJlSD_lEEEfSK_NS4_8TiledMMAINS4_8MMA_AtomIJNS4_23SM100_MMA_TF32_2x1SM_SSINS_10tfloat32_tESO_fLi128ELi256ELNS4_4UMMA5MajorE0ELSQ_0ELNSP_7ScaleInE0ELSR_0EEEEEENS4_6LayoutINS5_IJSD_SD_SD_EEENS5_IJNSA_ILi0EEESW_SW_EEEEENS5_IJNS4_10UnderscoreESZ_SZ_EEEEENS4_28SM100_TMA_2SM_LOAD_MULTICASTENS4_14ComposedLayoutINS4_7SwizzleILi3ELi4ELi3EEENS4_18smem_ptr_flag_bitsILi32EEENSU_INS5_IJNSA_ILi8EEENSA_ILi32EEEEEENS5_IJS19_SD_EEEEEEEvNS4_8identityES12_S1D_vS1E_EENS_8epilogue10collective18CollectiveEpilogueINS1G_23Sm100TmaWarpSpecializedILi4ELi2ELi16ELb1ELb0EEEJNS5_IJSI_SH_SI_EEENS5_IJNSU_ISI_SD_EENSU_INS5_IJNSA_ILi16EEESC_EEENS5_IJSD_SG_EEEEEEEEfSK_fSK_NS1G_6fusion15FusionCallbacksIS1K_NS1S_17LinearCombinationIffffLNS_15FloatRoundStyleE2EEES1L_S1R_JEEENS4_5SM1004TMEM4LOAD26SM100_TMEM_LOAD_32dp32b16xENS4_13SM90_TMA_LOADENS13_INS14_ILi2ELi4ELi3EEES17_NSU_INS5_IJS18_S1N_EEENS5_IJS1N_SD_EEEEEEENS4_39AutoVectorizingCopyWithAssumedAlignmentILi128EEENS4_14SM90_TMA_STOREES27_S29_S29_EEEvvEEEEvNT_6ParamsE:
[----:B------:R-:W1:Y:S01]  /*0000*/  LDC R1, c[0x0][0x37c] ;  /* 0x0000df00ff017b82 */ /* 0x000e620000000800 */
[----:B------:R-:W2:Y:S01]  /*0010*/  S2R R68, SR_TID.X ;  /* 0x0000000000447919 */ /* 0x000ea20000002100 */
[----:B------:R-:W3:Y:S06]  /*0020*/  LDCU.64 UR8, c[0x0][0x890] ;  /* 0x00011200ff0877ac */ /* 0x000eec0008000a00 */
[----:B------:R-:W4:Y:S01]  /*0030*/  S2UR UR53, SR_CgaCtaId ;  /* 0x00000000003579c3 */ /* 0x000f220000008800 */
[----:B------:R-:W-:Y:S02]  /*0040*/  PRMT R26, RZ, 0x7610, R26 ;  /* 0x00007610ff1a7816 */ /* 0x000fe4000000001a */
[----:B------:R-:W-:-:S02]  /*0050*/  ELECT P0, URZ, PT ;  /* 0x0000000000ff782f */ /* 0x000fc40003800000 */
[----:B---3--:R-:W-:-:S04]  /*0060*/  ISETP.NE.U32.AND P1, PT, RZ, UR8, PT ;  /* 0x00000008ff007c0c */ /* 0x008fc8000bf25070 */
[----:B------:R-:W-:Y:S01]  /*0070*/  ISETP.NE.AND.EX P2, PT, RZ, UR9, PT, P1 ;  /* 0x00000009ff007c0c */ /* 0x000fe2000bf45310 */
[----:B----4-:R-:W-:Y:S02]  /*0080*/  ULOP3.LUT UR68, UR53, 0x1, URZ, 0xc0, !UPT ;  /* 0x0000000135447892 */ /* 0x010fe4000f8ec0ff */
[----:B------:R-:W-:Y:S01]  /*0090*/  ULOP3.LUT UR69, UR53, 0x1, URZ, 0x3c, !UPT ;  /* 0x0000000135457892 */ /* 0x000fe2000f8e3cff */
[----:B--2---:R-:W-:-:S05]  /*00a0*/  SHF.R.U32.HI R56, RZ, 0x5, R68 ;  /* 0x00000005ff387819 */ /* 0x004fca0000011644 */
[----:B------:R-:W2:Y:S02]  /*00b0*/  SHFL.IDX PT, R0, R56, RZ, 0x1f ;  /* 0x00001fff38007589 */ /* 0x000ea400000e0000 */
[----:B--2---:R-:W-:Y:S02]  /*00c0*/  R2UR UR22, R0 ;  /* 0x00000000001672ca */ /* 0x004fe400000e0000 */
[----:B-1----:R-:W-:Y:S05]  /*00d0*/  @P2 BRA `(.L_x_0) ;  /* 0x0000000000302947 */ /* 0x002fea0003800000 */
[----:B------:R-:W1:Y:S02]  /*00e0*/  LDCU.64 UR4, c[0x0][0x888] ;  /* 0x00011100ff0477ac */ /* 0x000e640008000a00 */
[----:B-1----:R-:W-:-:S04]  /*00f0*/  UISETP.NE.U32.AND UP0, UPT, UR4, URZ, UPT ;  /* 0x000000ff0400728c */ /* 0x002fc8000bf05070 */
[----:B------:R-:W-:-:S09]  /*0100*/  UISETP.NE.AND.EX UP0, UPT, UR5, URZ, UPT, UP0 ;  /* 0x000000ff0500728c */ /* 0x000fd2000bf05300 */
[----:B------:R-:W-:Y:S05]  /*0110*/  BRA.U !UP0, `(.L_x_1) ;  /* 0x0000000108147547 */ /* 0x000fea000b800000 */
[----:B------:R-:W1:Y:S01]  /*0120*/  LDC.64 R2, c[0x0][0x888] ;  /* 0x00022200ff027b82 */ /* 0x000e620000000a00 */
[----:B------:R-:W1:Y:S02]  /*0130*/  LDCU.64 UR4, c[0x0][0x358] ;  /* 0x00006b00ff0477ac */ /* 0x000e640008000a00 */
[----:B-1----:R1:W5:Y:S01]  /*0140*/  LDG.E R27, desc[UR4][R2.64] ;  /* 0x00000004021b7981 */ /* 0x002362000c1e1900 */
[----:B------:R-:W-:Y:S01]  /*0150*/  HFMA2 R26, -RZ, RZ, 0, 5.9604644775390625e-08 ;  /* 0x00000001ff1a7431 */ /* 0x000fe200000001ff */
[----:B------:R-:W-:Y:S05]  /*0160*/  BRA `(.L_x_0) ;  /* 0x00000000000c7947 */ /* 0x000fea0003800000 */
.L_x_1:
[----:B------:R-:W1:Y:S01]  /*0170*/  LDCU UR4, c[0x0][0x880] ;  /* 0x00011000ff0477ac */ /* 0x000e620008000800 */
[----:B------:R-:W-:Y:S01]  /*0180*/  HFMA2 R26, -RZ, RZ, 0, 5.9604644775390625e-08 ;  /* 0x00000001ff1a7431 */ /* 0x000fe200000001ff */
[----:B-1----:R-:W-:-:S07]  /*0190*/  MOV R27, UR4 ;  /* 0x00000004001b7c02 */ /* 0x002fce0008000f00 */
.L_x_0:
[----:B------:R-:W2:Y:S02]  /*01a0*/  LDCU.64 UR4, c[0x0][0x8b0] ;  /* 0x00011600ff0477ac */ /* 0x000ea40008000a00 */
[----:B--2---:R-:W-:-:S04]  /*01b0*/  UISETP.NE.U32.AND UP0, UPT, UR4, URZ, UPT ;  /* 0x000000ff0400728c */ /* 0x004fc8000bf05070 */
[----:B------:R-:W-:-:S09]  /*01c0*/  UISETP.NE.AND.EX UP0, UPT, UR5, URZ, UPT, UP0 ;  /* 0x000000ff0500728c */ /* 0x000fd2000bf05300 */
[----:B------:R-:W-:Y:S05]  /*01d0*/  BRA.U UP0, `(.L_x_2) ;  /* 0x0000000100287547 */ /* 0x000fea000b800000 */
[----:B------:R-:W2:Y:S02]  /*01e0*/  LDCU.64 UR4, c[0x0][0x8a8] ;  /* 0x00011500ff0477ac */ /* 0x000ea40008000a00 */
[----:B--2---:R-:W-:-:S04]  /*01f0*/  UISETP.NE.U32.AND UP0, UPT, UR4, URZ, UPT ;  /* 0x000000ff0400728c */ /* 0x004fc8000bf05070 */
[----:B------:R-:W-:-:S09]  /*0200*/  UISETP.NE.AND.EX UP0, UPT, UR5, URZ, UPT, UP0 ;  /* 0x000000ff0500728c */ /* 0x000fd2000bf05300 */
[----:B------:R-:W-:Y:S05]  /*0210*/  BRA.U !UP0, `(.L_x_3) ;  /* 0x0000000108107547 */ /* 0x000fea000b800000 */
[----:B------:R-:W2:Y:S01]  /*0220*/  LDC.64 R24, c[0x0][0x8a8] ;  /* 0x00022a00ff187b82 */ /* 0x000ea20000000a00 */
[----:B------:R-:W2:Y:S02]  /*0230*/  LDCU.64 UR4, c[0x0][0x358] ;  /* 0x00006b00ff0477ac */ /* 0x000ea40008000a00 */
[----:B--2---:R2:W5:Y:S01]  /*0240*/  LDG.E R24, desc[UR4][R24.64] ;  /* 0x0000000418187981 */ /* 0x004562000c1e1900 */
[----:B------:R-:W-:Y:S05]  /*0250*/  BRA `(.L_x_2) ;  /* 0x0000000000087947 */ /* 0x000fea0003800000 */
.L_x_3:
[----:B------:R-:W2:Y:S02]  /*0260*/  LDCU UR4, c[0x0][0x8a0] ;  /* 0x00011400ff0477ac */ /* 0x000ea40008000800 */
[----:B--2---:R-:W-:Y:S02]  /*0270*/  MOV R24, UR4 ;  /* 0x0000000400187c02 */ /* 0x004fe40008000f00 */
.L_x_2:
[----:B------:R-:W-:Y:S01]  /*0280*/  IMAD.U32 R0, RZ, RZ, UR22 ;  /* 0x00000016ff007e24 */ /* 0x000fe2000f8e00ff */
[----:B------:R-:W-:Y:S04]  /*0290*/  BSSY.RECONVERGENT B0, `(.L_x_4) ;  /* 0x000000c000007945 */ /* 0x000fe80003800200 */
[C---:B------:R-:W-:Y:S02]  /*02a0*/  ISETP.NE.OR P3, PT, R0.reuse, 0x1, !P0 ;  /* 0x000000010000780c */ /* 0x040fe40004765670 */
[----:B------:R-:W-:-:S11]  /*02b0*/  ISETP.NE.OR P2, PT, R0, 0x3, !P0 ;  /* 0x000000030000780c */ /* 0x000fd60004745670 */
[----:B------:R-:W-:Y:S05]  /*02c0*/  @P3 BRA `(.L_x_5) ;  /* 0x0000000000203947 */ /* 0x000fea0003800000 */
[----:B------:R-:W3:Y:S02]  /*02d0*/  LDCU.64 UR4, c[0x0][0x348] ;  /* 0x00006900ff0477ac */ /* 0x000ee40008000a00 */
[----:B---3--:R-:W-:Y:S02]  /*02e0*/  UIADD3 UR6, UP1, UPT, UR4, 0x80, URZ ;  /* 0x0000008004067890 */ /* 0x008fe4000ff3e0ff */
[----:B------:R-:W-:Y:S02]  /*02f0*/  UIADD3 UR4, UP0, UPT, UR4, 0x180, URZ ;  /* 0x0000018004047890 */ /* 0x000fe4000ff1e0ff */
[----:B------:R-:W-:Y:S02]  /*0300*/  UIADD3.X UR7, UPT, UPT, URZ, UR5, URZ, UP1, !UPT ;  /* 0x00000005ff077290 */ /* 0x000fe40008ffe4ff */
[----:B------:R-:W-:-:S07]  /*0310*/  UIADD3.X UR5, UPT, UPT, URZ, UR5, URZ, UP0, !UPT ;  /* 0x00000005ff057290 */ /* 0x000fce00087fe4ff */
[----:B------:R3:W-:Y:S02]  /*0320*/  UTMACCTL.PF [UR6] ;  /* 0x00000000060079b9 */ /* 0x0007e40008040000 */
[----:B------:R3:W-:Y:S02]  /*0330*/  UTMACCTL.PF [UR4] ;  /* 0x00000000040079b9 */ /* 0x0007e40008040000 */
[----:B---3--:R-:W-:Y:S01]  /*0340*/  NOP ;  /* 0x0000000000007918 */ /* 0x008fe20000000000 */
.L_x_5:
[----:B------:R-:W-:Y:S05]  /*0350*/  BSYNC.RECONVERGENT B0 ;  /* 0x0000000000007941 */ /* 0x000fea0003800200 */
.L_x_4:
[----:B------:R-:W-:Y:S04]  /*0360*/  BSSY.RECONVERGENT B0, `(.L_x_6) ;  /* 0x000000a000007945 */ /* 0x000fe80003800200 */
        /* <DEDUP_REMOVED lines=9> */
.L_x_7:
[----:B------:R-:W-:Y:S05]  /*0400*/  BSYNC.RECONVERGENT B0 ;  /* 0x0000000000007941 */ /* 0x000fea0003800200 */
.L_x_6:
[----:B------:R-:W3:Y:S01]  /*0410*/  LDCU.64 UR4, c[0x0][0x888] ;  /* 0x00011100ff0477ac */ /* 0x000ee20008000a00 */
[----:B------:R-:W-:Y:S01]  /*0420*/  ISETP.NE.AND.EX P1, PT, RZ, UR9, PT, P1 ;  /* 0x00000009ff007c0c */ /* 0x000fe2000bf25310 */
[----:B------:R-:W-:Y:S01]  /*0430*/  UPLOP3.LUT UP5, UPT, UPT, UPT, UPT, 0x80, 0x8 ;  /* 0x000000000008789c */ /* 0x000fe20003faf070 */
[----:B---3--:R-:W-:-:S04]  /*0440*/  ISETP.NE.U32.AND P2, PT, RZ, UR4, PT ;  /* 0x00000004ff007c0c */ /* 0x008fc8000bf45070 */
[----:B------:R-:W-:-:S13]  /*0450*/  ISETP.NE.AND.EX P2, PT, RZ, UR5, PT, P2 ;  /* 0x00000005ff007c0c */ /* 0x000fda000bf45320 */
[----:B------:R-:W-:Y:S05]  /*0460*/  @P2 BRA P1, `(.L_x_8) ;  /* 0x0000000000282947 */ /* 0x000fea0000800000 */
[----:B------:R-:W-:Y:S01]  /*0470*/  UISETP.NE.U32.AND UP0, UPT, UR8, URZ, UPT ;  /* 0x000000ff0800728c */ /* 0x000fe2000bf05070 */
[----:B-----5:R-:W-:Y:S01]  /*0480*/  FSETP.NEU.AND P1, PT, R27, RZ, PT ;  /* 0x000000ff1b00720b */ /* 0x020fe20003f2d000 */
[----:B------:R-:W-:Y:S02]  /*0490*/  UISETP.NE.U32.AND UP2, UPT, UR4, URZ, UPT ;  /* 0x000000ff0400728c */ /* 0x000fe4000bf45070 */
[----:B------:R-:W-:Y:S02]  /*04a0*/  UISETP.NE.AND.EX UP1, UPT, UR9, URZ, UPT, UP0 ;  /* 0x000000ff0900728c */ /* 0x000fe4000bf25300 */
[----:B------:R-:W-:-:S04]  /*04b0*/  UISETP.NE.AND.EX UP0, UPT, UR5, URZ, UPT, UP2 ;  /* 0x000000ff0500728c */ /* 0x000fc8000bf05320 */
[----:B------:R-:W-:-:S04]  /*04c0*/  USEL UR4, URZ, 0xffffffff, UP0 ;  /* 0xffffffffff047887 */ /* 0x000fc80008000000 */
[----:B------:R-:W-:Y:S01]  /*04d0*/  VOTEU.ANY UP0, P1 ;  /* 0x0000000000ff7886 */ /* 0x000fe20000800100 */
[----:B------:R-:W-:-:S04]  /*04e0*/  @!UP1 USEL UR4, URZ, 0xffffffff, UP0 ;  /* 0xffffffffff049887 */ /* 0x000fc80008000000 */
[----:B------:R-:W-:-:S04]  /*04f0*/  ULOP3.LUT UR4, UR4, 0x1, URZ, 0xc0, !UPT ;  /* 0x0000000104047892 */ /* 0x000fc8000f8ec0ff */
[----:B------:R-:W-:-:S11]  /*0500*/  UISETP.NE.U32.AND UP5, UPT, UR4, 0x1, UPT ;  /* 0x000000010400788c */ /* 0x000fd6000bfa5070 */
.L_x_8:
[----:B------:R-:W3:Y:S01]  /*0510*/  SHFL.IDX PT, R0, R56, RZ, 0x1f ;  /* 0x00001fff38007589 */ /* 0x000ee200000e0000 */
[----:B------:R-:W-:-:S04]  /*0520*/  UISETP.NE.AND UP0, UPT, UR22, 0x2, UPT ;  /* 0x000000021600788c */ /* 0x000fc8000bf05270 */
[----:B------:R-:W-:Y:S02]  /*0530*/  UISETP.EQ.AND UP1, UPT, UR68, URZ, !UP0 ;  /* 0x000000ff4400728c */ /* 0x000fe4000c722270 */
[----:B------:R-:W-:-:S04]  /*0540*/  USEL UR54, URZ, 0x1, UP0 ;  /* 0x00000001ff367887 */ /* 0x000fc80008000000 */
[----:B------:R-:W-:Y:S02]  /*0550*/  PLOP3.LUT P4, PT, P0, PT, UP1, 0x80, 0x8 ;  /* 0x000000000008781c */ /* 0x000fe4000078f018 */
[----:B---3--:R-:W-:-:S13]  /*0560*/  ISETP.NE.AND P1, PT, R0, RZ, PT ;  /* 0x000000ff0000720c */ /* 0x008fda0003f25270 */
[----:B------:R-:W-:Y:S05]  /*0570*/  @P1 BRA `(.L_x_9) ;  /* 0x0000000000541947 */ /* 0x000fea0003800000 */
[----:B------:R-:W-:Y:S01]  /*0580*/  UMOV UR4, 0x400 ;  /* 0x0000040000047882 */ /* 0x000fe20000000000 */
[----:B------:R-:W-:Y:S01]  /*0590*/  UMOV UR8, 0x1 ;  /* 0x0000000100087882 */ /* 0x000fe20000000000 */
[----:B------:R-:W-:Y:S01]  /*05a0*/  UMOV UR6, 0x3 ;  /* 0x0000000300067882 */ /* 0x000fe20000000000 */
[----:B------:R-:W-:Y:S02]  /*05b0*/  ULEA UR4, UR53, UR4, 0x18 ;  /* 0x0000000435047291 */ /* 0x000fe4000f8ec0ff */
[----:B------:R-:W-:-:S04]  /*05c0*/  UIADD3 UR8, UPT, UPT, -UR8, 0x100000, URZ ;  /* 0x0010000008087890 */ /* 0x000fc8000fffe1ff */
[----:B------:R-:W-:Y:S02]  /*05d0*/  USHF.L.U32 UR9, UR8, 0xb, URZ ;  /* 0x0000000b08097899 */ /* 0x000fe400080006ff */
[----:B------:R-:W-:Y:S02]  /*05e0*/  USHF.L.U32 UR8, UR8, 0x1, URZ ;  /* 0x0000000108087899 */ /* 0x000fe400080006ff */
[----:B------:R-:W-:-:S04]  /*05f0*/  UIADD3 UR6, UPT, UPT, -UR6, 0x100000, URZ ;  /* 0x0010000006067890 */ /* 0x000fc8000fffe1ff */
[----:B------:R-:W-:Y:S02]  /*0600*/  USHF.L.U32 UR7, UR6, 0xb, URZ ;  /* 0x0000000b06077899 */ /* 0x000fe400080006ff */
[----:B------:R-:W-:Y:S01]  /*0610*/  USHF.L.U32 UR6, UR6, 0x1, URZ ;  /* 0x0000000106067899 */ /* 0x000fe200080006ff */
[----:B------:R-:W-:Y:S01]  /*0620*/  ELECT P1, URZ, PT ;  /* 0x0000000000ff782f */ /* 0x000fe20003820000 */
[----:B------:R-:W3:Y:S02]  /*0630*/  FENCE.VIEW.ASYNC.S ;  /* 0x00000000000073c6 */ /* 0x000ee40000000000 */
[----:B---3--:R3:W4:Y:S08]  /*0640*/  SYNCS.EXCH.64 URZ, [UR4], UR8 ;  /* 0x0000000804ff75b2 */ /* 0x0087300008000100 */
[----:B------:R3:W1:Y:S01]  /*0650*/  SYNCS.EXCH.64 URZ, [UR4+0x20], UR6 ;  /* 0x0000200604ff75b2 */ /* 0x0006620008000100 */
[----:B------:R3:W1:Y:S01]  /*0660*/  SYNCS.EXCH.64 URZ, [UR4+0x8], UR8 ;  /* 0x0000080804ff75b2 */ /* 0x0006620008000100 */
[----:B------:R3:W1:Y:S01]  /*0670*/  SYNCS.EXCH.64 URZ, [UR4+0x28], UR6 ;  /* 0x0000280604ff75b2 */ /* 0x0006620008000100 */
[----:B------:R3:W1:Y:S01]  /*0680*/  SYNCS.EXCH.64 URZ, [UR4+0x10], UR8 ;  /* 0x0000100804ff75b2 */ /* 0x0006620008000100 */
[----:B------:R3:W1:Y:S01]  /*0690*/  SYNCS.EXCH.64 URZ, [UR4+0x30], UR6 ;  /* 0x0000300604ff75b2 */ /* 0x0006620008000100 */
[----:B------:R3:W1:Y:S01]  /*06a0*/  SYNCS.EXCH.64 URZ, [UR4+0x18], UR8 ;  /* 0x0000180804ff75b2 */ /* 0x0006620008000100 */
[----:B------:R3:W1:Y:S01]  /*06b0*/  SYNCS.EXCH.64 URZ, [UR4+0x38], UR6 ;  /* 0x0000380604ff75b2 */ /* 0x0006620008000100 */
[----:B------:R-:W-:Y:S01]  /*06c0*/  NOP ;  /* 0x0000000000007918 */ /* 0x000fe20000000000 */
.L_x_9:
[----:B------:R-:W2:Y:S01]  /*06d0*/  SHFL.IDX PT, R0, R56, RZ, 0x1f ;  /* 0x00001fff38007589 */ /* 0x000ea200000e0000 */
[----:B------:R-:W-:Y:S01]  /*06e0*/  NOP ;  /* 0x0000000000007918 */ /* 0x000fe20000000000 */
[----:B--2---:R-:W-:-:S13]  /*06f0*/  ISETP.NE.AND P1, PT, R0, 0x1, PT ;  /* 0x000000010000780c */ /* 0x004fda0003f25270 */
[----:B------:R-:W-:Y:S05]  /*0700*/  @P1 BRA `(.L_x_10) ;  /* 0x0000000000541947 */ /* 0x000fea0003800000 */
[----:B---3--:R-:W-:Y:S01]  /*0710*/  UMOV UR4, 0x400 ;  /* 0x0000040000047882 */ /* 0x008fe20000000000 */
        /* <DEDUP_REMOVED lines=10> */
[----:B------:R-:W2:Y:S02]  /*07c0*/  FENCE.VIEW.ASYNC.S ;  /* 0x00000000000073c6 */ /* 0x000ea40000000000 */
[----:B--2---:R2:W3:Y:S08]  /*07d0*/  SYNCS.EXCH.64 URZ, [UR4+0x40], UR8 ;  /* 0x0000400804ff75b2 */ /* 0x0044f00008000100 */
        /* <DEDUP_REMOVED lines=8> */
.L_x_10:
[----:B------:R-:W4:Y:S01]  /*0860*/  SHFL.IDX PT, R0, R56, RZ, 0x1f ;  /* 0x00001fff38007589 */ /* 0x000f2200000e0000 */
[----:B------:R-:W-:Y:S01]  /*0870*/  NOP ;  /* 0x0000000000007918 */ /* 0x000fe20000000000 */
[----:B----4-:R-:W-:-:S13]  /*0880*/  ISETP.NE.AND P1, PT, R0, 0x3, PT ;  /* 0x000000030000780c */ /* 0x010fda0003f25270 */
[----:B------:R-:W-:Y:S05]  /*0890*/  @P1 BRA `(.L_x_11) ;  /* 0x00000000002c1947 */ /* 0x000fea0003800000 */
[----:B--23--:R-:W-:Y:S01]  /*08a0*/  UMOV UR6, 0x400 ;  /* 0x0000040000067882 */ /* 0x00cfe20000000000 */
[----:B------:R-:W-:Y:S01]  /*08b0*/  UMOV UR4, 0x20 ;  /* 0x0000002000047882 */ /* 0x000fe20000000000 */
[----:B------:R-:W-:Y:S02]  /*08c0*/  ULEA UR6, UR53, UR6, 0x18 ;  /* 0x0000000635067291 */ /* 0x000fe4000f8ec0ff */
[----:B------:R-:W-:-:S04]  /*08d0*/  UIADD3 UR4, UPT, UPT, -UR4, 0x100000, URZ ;  /* 0x0010000004047890 */ /* 0x000fc8000fffe1ff */
[----:B------:R-:W-:Y:S02]  /*08e0*/  USHF.L.U32 UR5, UR4, 0xb, URZ ;  /* 0x0000000b04057899 */ /* 0x000fe400080006ff */
[----:B------:R-:W-:Y:S01]  /*08f0*/  USHF.L.U32 UR4, UR4, 0x1, URZ ;  /* 0x0000000104047899 */ /* 0x000fe200080006ff */
[----:B------:R-:W-:Y:S01]  /*0900*/  ELECT P1, URZ, PT ;  /* 0x0000000000ff782f */ /* 0x000fe20003820000 */
[----:B------:R-:W2:Y:S10]  /*0910*/  FENCE.VIEW.ASYNC.S ;  /* 0x00000000000073c6 */ /* 0x000eb40000000000 */
[----:B--2---:R4:W2:Y:S01]  /*0920*/  SYNCS.EXCH.64 URZ, [UR6+0x80], UR4 ;  /* 0x0000800406ff75b2 */ /* 0x0048a20008000100 */
[----:B------:R4:W3:Y:S02]  /*0930*/  SYNCS.EXCH.64 URZ, [UR6+0x88], UR4 ;  /* 0x0000880406ff75b2 */ /* 0x0008e40008000100 */
[----:B----4-:R-:W-:Y:S01]  /*0940*/  NOP ;  /* 0x0000000000007918 */ /* 0x010fe20000000000 */
.L_x_11:
[----:B------:R-:W4:Y:S01]  /*0950*/  SHFL.IDX PT, R0, R56, RZ, 0x1f ;  /* 0x00001fff38007589 */ /* 0x000f2200000e0000 */
[----:B------:R-:W-:Y:S01]  /*0960*/  NOP ;  /* 0x0000000000007918 */ /* 0x000fe20000000000 */
[----:B----4-:R-:W-:-:S13]  /*0970*/  ISETP.NE.AND P1, PT, R0, 0x4, PT ;  /* 0x000000040000780c */ /* 0x010fda0003f25270 */
[----:B------:R-:W-:Y:S05]  /*0980*/  @P1 BRA `(.L_x_12) ;  /* 0x0000000000481947 */ /* 0x000fea0003800000 */
[----:B--23--:R-:W-:Y:S01]  /*0990*/  UMOV UR4, 0x720 ;  /* 0x0000072000047882 */ /* 0x00cfe20000000000 */
[----:B------:R-:W-:Y:S01]  /*09a0*/  UMOV UR6, 0x400 ;  /* 0x0000040000067882 */ /* 0x000fe20000000000 */
[----:B------:R-:W-:Y:S01]  /*09b0*/  USEL UR4, UR4, 0x620, UP5 ;  /* 0x0000062004047887 */ /* 0x000fe2000a800000 */
        /* <DEDUP_REMOVED lines=10> */
[----:B--2---:R4:W2:Y:S08]  /*0a60*/  SYNCS.EXCH.64 URZ, [UR6+0x90], UR8 ;  /* 0x0000900806ff75b2 */ /* 0x0048b00008000100 */
[----:B------:R4:W3:Y:S01]  /*0a70*/  SYNCS.EXCH.64 URZ, [UR6+0xa0], UR4 ;  /* 0x0000a00406ff75b2 */ /* 0x0008e20008000100 */
[----:B------:R4:W1:Y:S01]  /*0a80*/  SYNCS.EXCH.64 URZ, [UR6+0x98], UR8 ;  /* 0x0000980806ff75b2 */ /* 0x0008620008000100 */
[----:B------:R4:W1:Y:S02]  /*0a90*/  SYNCS.EXCH.64 URZ, [UR6+0xa8], UR4 ;  /* 0x0000a80406ff75b2 */ /* 0x0008640008000100 */
[----:B----4-:R-:W-:Y:S01]  /*0aa0*/  NOP ;  /* 0x0000000000007918 */ /* 0x010fe20000000000 */
.L_x_12:
[----:B------:R-:W4:Y:S01]  /*0ab0*/  SHFL.IDX PT, R0, R56, RZ, 0x1f ;  /* 0x00001fff38007589 */ /* 0x000f2200000e0000 */
[----:B------:R-:W-:Y:S01]  /*0ac0*/  NOP ;  /* 0x0000000000007918 */ /* 0x000fe20000000000 */
[----:B----4-:R-:W-:-:S13]  /*0ad0*/  ISETP.NE.AND P1, PT, R0, 0x5, PT ;  /* 0x000000050000780c */ /* 0x010fda0003f25270 */
[----:B------:R-:W-:Y:S05]  /*0ae0*/  @P1 BRA `(.L_x_13) ;  /* 0x0000000000541947 */ /* 0x000fea0003800000 */
[----:B--23--:R-:W-:Y:S01]  /*0af0*/  UMOV UR4, 0x400 ;  /* 0x0000040000047882 */ /* 0x00cfe20000000000 */
        /* <DEDUP_REMOVED lines=14> */
[----:B------:R4:W1:Y:S01]  /*0be0*/  SYNCS.EXCH.64 URZ, [UR4+0xd8], UR8 ;  /* 0x0000d80804ff75b2 */ /* 0x0008620008000100 */
[----:B------:R4:W1:Y:S01]  /*0bf0*/  SYNCS.EXCH.64 URZ, [UR4+0xc0], UR6 ;  /* 0x0000c00604ff75b2 */ /* 0x0008620008000100 */
[----:B------:R4:W1:Y:S01]  /*0c00*/  SYNCS.EXCH.64 URZ, [UR4+0xe0], UR8 ;  /* 0x0000e00804ff75b2 */ /* 0x0008620008000100 */
[----:B------:R4:W1:Y:S01]  /*0c10*/  SYNCS.EXCH.64 URZ, [UR4+0xc8], UR6 ;  /* 0x0000c80604ff75b2 */ /* 0x0008620008000100 */
[----:B------:R4:W1:Y:S02]  /*0c20*/  SYNCS.EXCH.64 URZ, [UR4+0xe8], UR8 ;  /* 0x0000e80804ff75b2 */ /* 0x0008640008000100 */
[----:B----4-:R-:W-:Y:S01]  /*0c30*/  NOP ;  /* 0x0000000000007918 */ /* 0x010fe20000000000 */
.L_x_13:
[----:B------:R-:W4:Y:S01]  /*0c40*/  SHFL.IDX PT, R0, R56, RZ, 0x1f ;  /* 0x00001fff38007589 */ /* 0x000f2200000e0000 */
[----:B------:R-:W-:Y:S01]  /*0c50*/  ISETP.NE.OR P0, PT, RZ, UR22, !P0 ;  /* 0x00000016ff007c0c */ /* 0x000fe2000c705670 */
        /* <DEDUP_REMOVED lines=12> */
[----:B------:R4:W3:Y:S01]  /*0d20*/  SYNCS.EXCH.64 URZ, [UR4+0x100], UR6 ;  /* 0x0001000604ff75b2 */ /* 0x0008e20008000100 */
[----:B------:R4:W1:Y:S01]  /*0d30*/  SYNCS.EXCH.64 URZ, [UR4+0xf8], UR6 ;  /* 0x0000f80604ff75b2 */ /* 0x0008620008000100 */
[----:B------:R4:W1:Y:S02]  /*0d40*/  SYNCS.EXCH.64 URZ, [UR4+0x108], UR6 ;  /* 0x0001080604ff75b2 */ /* 0x0008640008000100 */
[----:B----4-:R-:W-:Y:S01]  /*0d50*/  NOP ;  /* 0x0000000000007918 */ /* 0x010fe20000000000 */
.L_x_14:
[----:B------:R-:W-:Y:S01]  /*0d60*/  VOTEU.ALL UP0, P0 ;  /* 0x0000000000ff7886 */ /* 0x000fe20000000000 */
[----:B--23--:R-:W-:Y:S01]  /*0d70*/  UMOV UR4, 0x20 ;  /* 0x0000002000047882 */ /* 0x00cfe20000000000 */
[----:B------:R-:W2:Y:S01]  /*0d80*/  LDCU UR28, c[0x0][0x36c] ;  /* 0x00006d80ff1c77ac */ /* 0x000ea20008000800 */
[----:B------:R-:W-:Y:S01]  /*0d90*/  NOP ;  /* 0x0000000000007918 */ /* 0x000fe20000000000 */
[----:B------:R-:W-:Y:S01]  /*0da0*/  LOP3.LUT R0, R68, 0x1f, RZ, 0xc0, !PT ;  /* 0x0000001f44007812 */ /* 0x000fe200078ec0ff */
[----:B------:R-:W-:Y:S01]  /*0db0*/  @!UP0 UMOV UR6, 0x400 ;  /* 0x0000040000068882 */ /* 0x000fe20000000000 */
[----:B------:R-:W-:-:S04]  /*0dc0*/  @!UP0 UIADD3 UR4, UPT, UPT, -UR4, 0x100000, URZ ;  /* 0x0010000004048890 */ /* 0x000fc8000fffe1ff */
[----:B------:R-:W-:Y:S02]  /*0dd0*/  @!UP0 USHF.L.U32 UR5, UR4, 0xb, URZ ;  /* 0x0000000b04058899 */ /* 0x000fe400080006ff */
[----:B------:R-:W-:Y:S02]  /*0de0*/  @!UP0 USHF.L.U32 UR4, UR4, 0x1, URZ ;  /* 0x0000000104048899 */ /* 0x000fe400080006ff */
[----:B------:R-:W-:Y:S01]  /*0df0*/  @!UP0 ULEA UR6, UR53, UR6, 0x18 ;  /* 0x0000000635068291 */ /* 0x000fe2000f8ec0ff */
[----:B------:R-:W-:Y:S01]  /*0e00*/  VOTEU.ALL UP0, P0 ;  /* 0x0000000000ff7886 */ /* 0x000fe20000000000 */
[----:B------:R-:W-:Y:S02]  /*0e10*/  UISETP.NE.AND UP6, UPT, UR22, URZ, UPT ;  /* 0x000000ff1600728c */ /* 0x000fe4000bfc5270 */
[----:B--2---:R-:W-:Y:S01]  /*0e20*/  UISETP.EQ.U32.AND UP1, UPT, UR28, 0x1, UPT ;  /* 0x000000011c00788c */ /* 0x004fe2000bf22070 */
[----:B------:R-:W2:Y:S07]  /*0e30*/  FENCE.VIEW.ASYNC.S ;  /* 0x00000000000073c6 */ /* 0x000eae0000000000 */
[----:B--2---:R2:W3:Y:S01]  /*0e40*/  @!UP0 SYNCS.EXCH.64 URZ, [UR6+0x110], UR4 ;  /* 0x0001100406ff85b2 */ /* 0x0044e20008000100 */
[----:B------:R-:W-:Y:S05]  /*0e50*/  BRA.U !UP1, `(.L_x_15) ;  /* 0x0000000109087547 */ /* 0x000fea000b800000 */
[----:B-1-3--:R-:W-:Y:S01]  /*0e60*/  UCGABAR_ARV ;  /* 0x00000000000079c7 */ /* 0x00afe20008000000 */
[----:B------:R-:W-:Y:S05]  /*0e70*/  BRA `(.L_x_16) ;  /* 0x0000000000047947 */ /* 0x000fea0003800000 */
.L_x_15:
[----:B-1-3--:R-:W-:Y:S01]  /*0e80*/  NOP ;  /* 0x0000000000007918 */ /* 0x00afe20000000000 */
.L_x_16:
[----:B------:R-:W1:Y:S01]  /*0e90*/  S2UR UR25, SR_CTAID.X ;  /* 0x00000000001979c3 */ /* 0x000e620000002500 */
[----:B------:R-:W-:-:S05]  /*0ea0*/  CS2R.32 R58, SR_CgaSize ;  /* 0x00000000003a7805 */ /* 0x000fca0000008a00 */
[----:B------:R-:W-:-:S05]  /*0eb0*/  IMAD R58, R58, -0xa0, RZ ;  /* 0xffffff603a3a7824 */ /* 0x000fca00078e02ff */
[----:B--2---:R-:W-:-:S14]  /*0ec0*/  R2UR UR5, R58 ;  /* 0x000000003a0572ca */ /* 0x004fdc00000e0000 */
[----:B------:R-:W2:Y:S01]  /*0ed0*/  LDCU UR5, c[0x0][UR5+0x2b0] ;  /* 0x00005600050577ac */ /* 0x000ea20008000800 */
[----:B------:R-:W-:-:S05]  /*0ee0*/  CS2R.32 R58, SR_CgaSize ;  /* 0x00000000003a7805 */ /* 0x000fca0000008a00 */
[----:B------:R-:W-:-:S05]  /*0ef0*/  IMAD R58, R58, -0xa0, RZ ;  /* 0xffffff603a3a7824 */ /* 0x000fca00078e02ff */
[----:B------:R-:W-:-:S14]  /*0f00*/  R2UR UR4, R58 ;  /* 0x000000003a0472ca */ /* 0x000fdc00000e0000 */
[----:B------:R-:W3:Y:S01]  /*0f10*/  LDCU UR4, c[0x0][UR4+0x2b4] ;  /* 0x00005680040477ac */ /* 0x000ee20008000800 */
[----:B------:R-:W4:Y:S01]  /*0f20*/  S2UR UR24, SR_CTAID.Y ;  /* 0x00000000001879c3 */ /* 0x000f220000002600 */
[----:B------:R-:W-:-:S05]  /*0f30*/  CS2R.32 R58, SR_CgaSize ;  /* 0x00000000003a7805 */ /* 0x000fca0000008a00 */
[----:B------:R-:W-:-:S05]  /*0f40*/  IMAD R58, R58, -0xa0, RZ ;  /* 0xffffff603a3a7824 */ /* 0x000fca00078e02ff */
[----:B------:R-:W-:-:S14]  /*0f50*/  R2UR UR8, R58 ;  /* 0x000000003a0872ca */ /* 0x000fdc00000e0000 */
[----:B------:R-:W3:Y:S01]  /*0f60*/  LDCU UR8, c[0x0][UR8+0x2a0] ;  /* 0x00005400080877ac */ /* 0x000ee20008000800 */
[----:B------:R-:W-:-:S05]  /*0f70*/  CS2R.32 R58, SR_CgaSize ;  /* 0x00000000003a7805 */ /* 0x000fca0000008a00 */
[----:B------:R-:W-:-:S05]  /*0f80*/  IMAD R58, R58, -0xa0, RZ ;  /* 0xffffff603a3a7824 */ /* 0x000fca00078e02ff */
[----:B------:R-:W-:-:S14]  /*0f90*/  R2UR UR9, R58 ;  /* 0x000000003a0972ca */ /* 0x000fdc00000e0000 */
[----:B------:R-:W3:Y:S01]  /*0fa0*/  LDCU UR9, c[0x0][UR9+0x2a4] ;  /* 0x00005480090977ac */ /* 0x000ee20008000800 */
[----:B------:R-:W-:Y:S02]  /*0fb0*/  USHF.R.U32.HI UR12, URZ, 0x1, UR53 ;  /* 0x00000001ff0c7899 */ /* 0x000fe40008011635 */
[----:B------:R-:W-:Y:S02]  /*0fc0*/  USHF.R.U32.HI UR11, URZ, 0x2, UR53 ;  /* 0x00000002ff0b7899 */ /* 0x000fe40008011635 */
[----:B------:R-:W-:Y:S02]  /*0fd0*/  USHF.L.U32 UR39, UR53, 0x8, URZ ;  /* 0x0000000835277899 */ /* 0x000fe400080006ff */
[----:B------:R-:W-:Y:S01]  /*0fe0*/  USHF.L.U32 UR38, UR53, 0xa, URZ ;  /* 0x0000000a35267899 */ /* 0x000fe200080006ff */
[----:B-1----:R-:W-:Y:S01]  /*0ff0*/  I2FP.F32.U32 R3, UR25 ;  /* 0x0000001900037c45 */ /* 0x002fe20008201000 */
[----:B------:R-:W1:Y:S04]  /*1000*/  LDCU UR23, c[0x0][0xb24] ;  /* 0x00016480ff1777ac */ /* 0x000e680008000800 */
[----:B--2---:R-:W-:Y:S01]  /*1010*/  FMUL R3, R3, UR5 ;  /* 0x0000000503037c20 */ /* 0x004fe20008400000 */
[----:B------:R-:W-:Y:S01]  /*1020*/  ULOP3.LUT UR5, UR53, 0x3, URZ, 0xc0, !UPT ;  /* 0x0000000335057892 */ /* 0x000fe2000f8ec0ff */
[----:B----4-:R-:W-:Y:S01]  /*1030*/  I2FP.F32.U32 R2, UR24 ;  /* 0x0000001800027c45 */ /* 0x010fe20008201000 */
[----:B------:R-:W2:Y:S03]  /*1040*/  LDCU UR45, c[0x0][0xb24] ;  /* 0x00016480ff2d77ac */ /* 0x000ea60008000800 */
[----:B------:R-:W4:Y:S01]  /*1050*/  F2I.U32.TRUNC.NTZ R3, R3 ;  /* 0x0000000300037305 */ /* 0x000f22000020f000 */
[----:B---3--:R-:W-:Y:S01]  /*1060*/  FMUL R2, R2, UR4 ;  /* 0x0000000402027c20 */ /* 0x008fe20008400000 */
[----:B------:R-:W-:-:S02]  /*1070*/  ULOP3.LUT UR4, UR68, 0x4, UR53, 0xf8, !UPT ;  /* 0x0000000444047892 */ /* 0x000fc4000f8ef835 */
[----:B------:R-:W-:Y:S02]  /*1080*/  UISETP.GT.U32.AND UP1, UPT, UR5, 0xffff, UPT ;  /* 0x0000ffff0500788c */ /* 0x000fe4000bf24070 */
[----:B------:R-:W-:Y:S02]  /*1090*/  UISETP.GT.U32.AND UP0, UPT, UR4, 0xffff, UPT ;  /* 0x0000ffff0400788c */ /* 0x000fe4000bf04070 */
[----:B------:R-:W3:Y:S01]  /*10a0*/  F2I.U32.TRUNC.NTZ R2, R2 ;  /* 0x0000000200027305 */ /* 0x000ee2000020f000 */
[----:B------:R-:W-:Y:S02]  /*10b0*/  USEL UR37, UR5, 0xffff, !UP1 ;  /* 0x0000ffff05257887 */ /* 0x000fe4000c800000 */
[----:B------:R-:W-:Y:S01]  /*10c0*/  USEL UR31, UR4, 0xffff, !UP0 ;  /* 0x0000ffff041f7887 */ /* 0x000fe2000c000000 */
[----:B------:R-:W1:Y:S01]  /*10d0*/  LDCU UR27, c[0x0][0xb30] ;  /* 0x00016600ff1b77ac */ /* 0x000e620008000800 */
[----:B----4-:R-:W-:Y:S02]  /*10e0*/  R2UR UR6, R3 ;  /* 0x00000000030672ca */ /* 0x010fe400000e0000 */
[----:B------:R-:W-:Y:S01]  /*10f0*/  PRMT R3, RZ, 0x7610, R3 ;  /* 0x00007610ff037816 */ /* 0x000fe20000000003 */
[----:B------:R-:W-:Y:S01]  /*1100*/  UMOV UR13, 0x11 ;  /* 0x00000011000d7882 */ /* 0x000fe20000000000 */
[----:B------:R-:W-:Y:S01]  /*1110*/  UMOV UR14, 0x5 ;  /* 0x00000005000e7882 */ /* 0x000fe20000000000 */
[----:B---3--:R-:W-:-:S02]  /*1120*/  R2UR UR7, R2 ;  /* 0x00000000020772ca */ /* 0x008fc400000e0000 */
[----:B------:R-:W-:-:S06]  /*1130*/  PRMT R2, RZ, 0x7610, R2 ;  /* 0x00007610ff027816 */ /* 0x000fcc0000000002 */
[----:B------:R-:W-:-:S04]  /*1140*/  UIADD3 UR5, UPT, UPT, -UR6, URZ, URZ ;  /* 0x000000ff06057290 */ /* 0x000fc8000fffe1ff */
[----:B------:R-:W-:Y:S02]  /*1150*/  UIMAD UR5, UR8, UR5, UR25 ;  /* 0x00000005080572a4 */ /* 0x000fe4000f8e0219 */
[----:B------:R-:W-:-:S04]  /*1160*/  UIADD3 UR4, UPT, UPT, -UR7, URZ, URZ ;  /* 0x000000ff07047290 */ /* 0x000fc8000fffe1ff */
[----:B------:R-:W-:Y:S01]  /*1170*/  IMAD.U32 R58, RZ, RZ, UR5 ;  /* 0x00000005ff3a7e24 */ /* 0x000fe2000f8e00ff */
[----:B------:R-:W-:-:S06]  /*1180*/  UIMAD UR4, UR9, UR4, UR24 ;  /* 0x00000004090472a4 */ /* 0x000fcc000f8e0218 */
[----:B------:R-:W-:Y:S01]  /*1190*/  IMAD.U32 R57, RZ, RZ, UR4 ;  /* 0x00000004ff397e24 */ /* 0x000fe2000f8e00ff */
[----:B-12---:R-:W-:Y:S06]  /*11a0*/  BRA.U UP6, `(.L_x_17) ;  /* 0x00000001066c7547 */ /* 0x006fec000b800000 */
[----:B------:R-:W-:Y:S02]  /*11b0*/  R2UR UR15, R57 ;  /* 0x00000000390f72ca */ /* 0x000fe400000e0000 */
[----:B------:R-:W-:-:S11]  /*11c0*/  R2UR UR5, R58 ;  /* 0x000000003a0572ca */ /* 0x000fd600000e0000 */
[----:B------:R-:W-:Y:S02]  /*11d0*/  UISETP.NE.AND UP0, UPT, UR15, URZ, UPT ;  /* 0x000000ff0f00728c */ /* 0x000fe4000bf05270 */
[----:B------:R-:W-:Y:S02]  /*11e0*/  UISETP.NE.AND UP2, UPT, UR15, 0x1, UPT ;  /* 0x000000010f00788c */ /* 0x000fe4000bf45270 */
[----:B------:R-:W-:Y:S02]  /*11f0*/  ULOP3.LUT UR4, UR5, 0x2, URZ, 0x3c, !UPT ;  /* 0x0000000205047892 */ /* 0x000fe4000f8e3cff */
[----:B------:R-:W-:Y:S02]  /*1200*/  UISETP.GT.U32.AND UP4, UPT, UR5, 0x1, UP0 ;  /* 0x000000010500788c */ /* 0x000fe40008784070 */
[----:B------:R-:W-:Y:S02]  /*1210*/  UISETP.GT.U32.AND UP3, UPT, UR5, 0x1, UP2 ;  /* 0x000000010500788c */ /* 0x000fe40009764070 */
[----:B------:R-:W-:-:S02]  /*1220*/  UISETP.GT.U32.AND UP1, UPT, UR4, 0x1, UP0 ;  /* 0x000000010400788c */ /* 0x000fc40008724070 */
[----:B------:R-:W-:Y:S02]  /*1230*/  ULOP3.LUT UR10, UR5, 0xfffffffe, URZ, 0xc0, !UPT ;  /* 0xfffffffe050a7892 */ /* 0x000fe4000f8ec0ff */
[----:B------:R-:W-:Y:S02]  /*1240*/  UISETP.GT.U32.AND UP0, UPT, UR4, 0x1, UP2 ;  /* 0x000000010400788c */ /* 0x000fe40009704070 */
[----:B------:R-:W-:Y:S02]  /*1250*/  USEL UR6, URZ, 0x1, UP4 ;  /* 0x00000001ff067887 */ /* 0x000fe4000a000000 */
[----:B------:R-:W-:Y:S02]  /*1260*/  USEL UR5, URZ, 0x10, UP3 ;  /* 0x00000010ff057887 */ /* 0x000fe40009800000 */
[----:B------:R-:W-:Y:S02]  /*1270*/  USEL UR4, URZ, 0x2, UP4 ;  /* 0x00000002ff047887 */ /* 0x000fe4000a000000 */
[----:B------:R-:W-:-:S02]  /*1280*/  USEL UR9, URZ, 0x20, UP3 ;  /* 0x00000020ff097887 */ /* 0x000fc40009800000 */
[----:B------:R-:W-:Y:S02]  /*1290*/  USEL UR8, URZ, 0x4, UP1 ;  /* 0x00000004ff087887 */ /* 0x000fe40008800000 */
[----:B------:R-:W-:Y:S02]  /*12a0*/  UIADD3 UR4, UPT, UPT, UR4, UR5, UR6 ;  /* 0x0000000504047290 */ /* 0x000fe4000fffe006 */
[----:B------:R-:W-:Y:S02]  /*12b0*/  USEL UR6, URZ, 0x8, UP1 ;  /* 0x00000008ff067887 */ /* 0x000fe40008800000 */
[----:B------:R-:W-:Y:S02]  /*12c0*/  USEL UR7, URZ, 0x40, UP0 ;  /* 0x00000040ff077887 */ /* 0x000fe40008000000 */
[----:B------:R-:W-:Y:S02]  /*12d0*/  UIADD3 UR5, UPT, UPT, UR8, UR9, UR4 ;  /* 0x0000000908057290 */ /* 0x000fe4000fffe004 */
[----:B------:R-:W-:-:S02]  /*12e0*/  ULEA UR4, UR15, UR10, 0x2 ;  /* 0x0000000a0f047291 */ /* 0x000fc4000f8e10ff */
[----:B------:R-:W-:Y:S02]  /*12f0*/  USEL UR8, URZ, 0x80, UP0 ;  /* 0x00000080ff087887 */ /* 0x000fe40008000000 */
[----:B------:R-:W-:-:S03]  /*1300*/  UIADD3 UR5, UPT, UPT, UR6, UR7, UR5 ;  /* 0x0000000706057290 */ /* 0x000fc6000fffe005 */
[----:B------:R-:W-:Y:S01]  /*1310*/  UMOV UR6, 0x3 ;  /* 0x0000000300067882 */ /* 0x000fe20000000000 */
[----:B------:R-:W-:Y:S02]  /*1320*/  UIADD3 UR5, UPT, UPT, UR5, UR8, URZ ;  /* 0x0000000805057290 */ /* 0x000fe4000fffe0ff */
[----:B------:R-:W-:-:S04]  /*1330*/  USHF.L.U32 UR4, UR6, UR4, URZ ;  /* 0x0000000406047299 */ /* 0x000fc800080006ff */
[----:B------:R-:W-:Y:S02]  /*1340*/  IMAD.U32 R3, RZ, RZ, UR5 ;  /* 0x00000005ff037e24 */ /* 0x000fe4000f8e00ff */
[----:B------:R-:W-:-:S07]  /*1350*/  IMAD.U32 R2, RZ, RZ, UR4 ;  /* 0x00000004ff027e24 */ /* 0x000fce000f8e00ff */
.L_x_17:
[----:B------:R-:W1:Y:S01]  /*1360*/  S2UR UR36, SR_CTAID.Z ;  /* 0x00000000002479c3 */ /* 0x000e620000002700 */
[----:B------:R-:W-:Y:S02]  /*1370*/  UISETP.GE.AND UP0, UPT, UR23, 0x1, UPT ;  /* 0x000000011700788c */ /* 0x000fe4000bf06270 */
[----:B------:R-:W-:Y:S02]  /*1380*/  ULOP3.LUT UR37, UR37, 0xffff, URZ, 0xc0, !UPT ;  /* 0x0000ffff25257892 */ /* 0x000fe4000f8ec0ff */
[----:B------:R-:W-:Y:S02]  /*1390*/  ULOP3.LUT UR31, UR31, 0xffff, URZ, 0xc0, !UPT ;  /* 0x0000ffff1f1f7892 */ /* 0x000fe4000f8ec0ff */
[----:B------:R-:W-:Y:S02]  /*13a0*/  UISETP.NE.AND UP3, UPT, UR22, 0x2, UPT ;  /* 0x000000021600788c */ /* 0x000fe4000bf65270 */
[----:B------:R-:W-:Y:S02]  /*13b0*/  ULOP3.LUT UR57, UR12, 0x1, URZ, 0xc0, !UPT ;  /* 0x000000010c397892 */ /* 0x000fe4000f8ec0ff */
[----:B------:R-:W-:-:S02]  /*13c0*/  ULOP3.LUT UR55, UR11, 0x1, URZ, 0xc0, !UPT ;  /* 0x000000010b377892 */ /* 0x000fc4000f8ec0ff */
[----:B------:R-:W-:Y:S02]  /*13d0*/  ULOP3.LUT UR39, UR39, 0x400, URZ, 0xc0, !UPT ;  /* 0x0000040027277892 */ /* 0x000fe4000f8ec0ff */
[----:B------:R-:W-:Y:S02]  /*13e0*/  ULOP3.LUT UR38, UR38, 0x800, URZ, 0xc0, !UPT ;  /* 0x0000080026267892 */ /* 0x000fe4000f8ec0ff */
[----:B------:R-:W-:Y:S02]  /*13f0*/  USHF.L.U32 UR37, UR13, UR37, URZ ;  /* 0x000000250d257299 */ /* 0x000fe400080006ff */
[----:B------:R-:W-:Y:S01]  /*1400*/  USHF.L.U32 UR31, UR14, UR31, URZ ;  /* 0x0000001f0e1f7299 */ /* 0x000fe200080006ff */
[----:B------:R-:W-:Y:S01]  /*1410*/  UMOV UR20, UR25 ;  /* 0x0000001900147c82 */ /* 0x000fe20008000000 */
[----:B------:R-:W-:Y:S10]  /*1420*/  BRA.U !UP0, `(.L_x_18) ;  /* 0x0000000108d47547 */ /* 0x000ff4000b800000 */
[----:B------:R-:W2:Y:S01]  /*1430*/  LDCU.128 UR12, c[0x0][0xb10] ;  /* 0x00016200ff0c77ac */ /* 0x000ea20008000c00 */
[----:B------:R-:W3:Y:S01]  /*1440*/  LDCU UR6, c[0x0][0x370] ;  /* 0x00006e00ff0677ac */ /* 0x000ee20008000800 */
[----:B------:R-:W4:Y:S01]  /*1450*/  LDCU UR5, c[0x0][0x374] ;  /* 0x00006e80ff0577ac */ /* 0x000f220008000800 */
[----:B------:R-:W1:Y:S01]  /*1460*/  LDCU UR26, c[0x0][0xb0c] ;  /* 0x00016180ff1a77ac */ /* 0x000e620008000800 */
[----:B------:R-:W1:Y:S01]  /*1470*/  LDCU UR4, c[0x0][0xb20] ;  /* 0x00016400ff0477ac */ /* 0x000e620008000800 */
[----:B------:R-:W1:Y:S01]  /*1480*/  LDCU.64 UR8, c[0x0][0xb28] ;  /* 0x00016500ff0877ac */ /* 0x000e620008000a00 */
[----:B--2---:R-:W-:Y:S02]  /*1490*/  UISETP.NE.AND UP0, UPT, UR14, 0x1, UPT ;  /* 0x000000010e00788c */ /* 0x004fe4000bf05270 */
[----:B----4-:R-:W-:Y:S02]  /*14a0*/  UIMAD.WIDE.U32 UR10, UR5, UR15, URZ ;  /* 0x0000000f050a72a5 */ /* 0x010fe4000f8e00ff */
[----:B---3--:R-:W-:-:S02]  /*14b0*/  UIMAD.WIDE.U32 UR18, UR6, UR12, URZ ;  /* 0x0000000c061272a5 */ /* 0x008fc4000f8e00ff */
[----:B-1----:R-:W-:Y:S02]  /*14c0*/  UISETP.NE.AND UP1, UPT, UR26, 0x1, UPT ;  /* 0x000000011a00788c */ /* 0x002fe4000bf25270 */
[----:B------:R-:W-:Y:S01]  /*14d0*/  UISETP.NE.AND UP2, UPT, UR23, 0x1, UPT ;  /* 0x000000011700788c */ /* 0x000fe2000bf45270 */
[----:B------:R-:W-:Y:S02]  /*14e0*/  UMOV UR10, UR11 ;  /* 0x0000000b000a7c82 */ /* 0x000fe40008000000 */
[----:B------:R-:W-:Y:S01]  /*14f0*/  UMOV UR18, UR19 ;  /* 0x0000001300127c82 */ /* 0x000fe20008000000 */
[----:B------:R-:W-:Y:S02]  /*1500*/  @UP0 USHF.R.U32.HI UR5, URZ, UR4, UR10 ;  /* 0x00000004ff050299 */ /* 0x000fe4000801160a */
[----:B------:R-:W-:Y:S02]  /*1510*/  UIMAD.WIDE.U32 UR20, UR24, UR15, URZ ;  /* 0x0000000f181472a5 */ /* 0x000fe4000f8e00ff */
[----:B------:R-:W-:-:S02]  /*1520*/  UIMAD.WIDE.U32 UR10, UR5, UR8, URZ ;  /* 0x00000008050a72a5 */ /* 0x000fc4000f8e00ff */
[----:B------:R-:W-:Y:S02]  /*1530*/  @UP1 USHF.R.U32.HI UR6, URZ, UR13, UR18 ;  /* 0x0000000dff061299 */ /* 0x000fe40008011612 */
[----:B------:R-:W-:Y:S02]  /*1540*/  UIMAD.WIDE.U32 UR16, UR25, UR12, URZ ;  /* 0x0000000c191072a5 */ /* 0x000fe4000f8e00ff */
[----:B------:R-:W-:Y:S01]  /*1550*/  UIMAD.WIDE.U32 UR18, UR6, UR8, URZ ;  /* 0x00000008061272a5 */ /* 0x000fe2000f8e00ff */
[----:B------:R-:W-:Y:S01]  /*1560*/  UMOV UR20, UR21 ;  /* 0x0000001500147c82 */ /* 0x000fe20008000000 */
[----:B------:R-:W-:Y:S01]  /*1570*/  UMOV UR10, UR11 ;  /* 0x0000000b000a7c82 */ /* 0x000fe20008000000 */
[----:B------:R-:W-:Y:S02]  /*1580*/  USHF.R.U32.HI UR20, URZ, UR4, UR20 ;  /* 0x00000004ff147299 */ /* 0x000fe40008011614 */
[----:B------:R-:W-:Y:S02]  /*1590*/  @UP2 USHF.R.U32.HI UR5, URZ, UR9, UR10 ;  /* 0x00000009ff052299 */ /* 0x000fe4000801160a */
[----:B------:R-:W-:Y:S01]  /*15a0*/  UMOV UR7, UR19 ;  /* 0x0000001300077c82 */ /* 0x000fe20008000000 */
[----:B------:R-:W-:Y:S01]  /*15b0*/  UMOV UR16, UR17 ;  /* 0x0000001100107c82 */ /* 0x000fe20008000000 */
[----:B------:R-:W-:-:S02]  /*15c0*/  @UP2 USHF.R.U32.HI UR6, URZ, UR9, UR7 ;  /* 0x00000009ff062299 */ /* 0x000fc40008011607 */
[----:B------:R-:W-:Y:S02]  /*15d0*/  USHF.R.U32.HI UR16, URZ, UR13, UR16 ;  /* 0x0000000dff107299 */ /* 0x000fe40008011610 */
[----:B------:R-:W-:Y:S02]  /*15e0*/  USEL UR4, UR24, UR20, !UP0 ;  /* 0x0000001418047287 */ /* 0x000fe4000c000000 */
[----:B------:R-:W-:Y:S02]  /*15f0*/  UIMAD UR7, UR5, UR23, URZ ;  /* 0x00000017050772a4 */ /* 0x000fe4000f8e02ff */
[----:B------:R-:W-:Y:S02]  /*1600*/  USEL UR5, UR25, UR16, !UP1 ;  /* 0x0000001019057287 */ /* 0x000fe4000c800000 */
[----:B------:R-:W-:Y:S02]  /*1610*/  UIMAD UR12, UR6, UR23, URZ ;  /* 0x00000017060c72a4 */ /* 0x000fe4000f8e02ff */
[----:B------:R-:W-:-:S02]  /*1620*/  UISETP.GE.AND UP0, UPT, UR4, UR7, UPT ;  /* 0x000000070400728c */ /* 0x000fc4000bf06270 */
[----:B------:R-:W-:Y:S02]  /*1630*/  UIMAD.WIDE.U32 UR10, UR4, UR8, URZ ;  /* 0x00000008040a72a5 */ /* 0x000fe4000f8e00ff */
[----:B------:R-:W-:Y:S02]  /*1640*/  UISETP.GE.OR UP0, UPT, UR5, UR12, UP0 ;  /* 0x0000000c0500728c */ /* 0x000fe40008706670 */
[----:B------:R-:W-:Y:S02]  /*1650*/  UIMAD.WIDE.U32 UR12, UR5, UR8, URZ ;  /* 0x00000008050c72a5 */ /* 0x000fe4000f8e00ff */
[----:B------:R-:W-:Y:S01]  /*1660*/  UIADD3 UR10, UPT, UPT, -UR4, URZ, URZ ;  /* 0x000000ff040a7290 */ /* 0x000fe2000fffe1ff */
[----:B------:R-:W-:Y:S01]  /*1670*/  UMOV UR8, UR11 ;  /* 0x0000000b00087c82 */ /* 0x000fe20008000000 */
[----:B------:R-:W-:Y:S02]  /*1680*/  UIADD3 UR20, UPT, UPT, -UR5, URZ, URZ ;  /* 0x000000ff05147290 */ /* 0x000fe4000fffe1ff */
[----:B------:R-:W-:-:S03]  /*1690*/  USHF.R.U32.HI UR8, URZ, UR9, UR8 ;  /* 0x00000009ff087299 */ /* 0x000fc60008011608 */
[----:B------:R-:W-:Y:S01]  /*16a0*/  @!UP0 UMOV UR7, UR13 ;  /* 0x0000000d00078c82 */ /* 0x000fe20008000000 */
[----:B------:R-:W-:Y:S02]  /*16b0*/  UIMAD UR24, UR14, UR10, UR24 ;  /* 0x0000000a0e1872a4 */ /* 0x000fe4000f8e0218 */
[----:B------:R-:W-:Y:S02]  /*16c0*/  USEL UR8, UR4, UR8, !UP2 ;  /* 0x0000000804087287 */ /* 0x000fe4000d000000 */
[----:B------:R-:W-:Y:S02]  /*16d0*/  @!UP0 USHF.R.U32.HI UR7, URZ, UR9, UR7 ;  /* 0x00000009ff078299 */ /* 0x000fe40008011607 */
[----:B------:R-:W-:Y:S02]  /*16e0*/  UIADD3 UR9, UPT, UPT, -UR8, URZ, URZ ;  /* 0x000000ff08097290 */ /* 0x000fe4000fffe1ff */
[----:B------:R-:W-:Y:S02]  /*16f0*/  @!UP0 USEL UR7, UR5, UR7, !UP2 ;  /* 0x0000000705078287 */ /* 0x000fe4000d000000 */
[----:B------:R-:W-:-:S02]  /*1700*/  UIMAD UR9, UR23, UR9, UR4 ;  /* 0x00000009170972a4 */ /* 0x000fc4000f8e0204 */
[----:B------:R-:W-:Y:S02]  /*1710*/  @!UP0 UIADD3 UR8, UPT, UPT, UR8, -UR7, URZ ;  /* 0x8000000708088290 */ /* 0x000fe4000fffe0ff */
[----:B------:R-:W-:Y:S02]  /*1720*/  @!UP0 UIMAD UR6, UR9, UR6, UR7 ;  /* 0x00000006090682a4 */ /* 0x000fe4000f8e0207 */
[----:B------:R-:W-:Y:S02]  /*1730*/  @!UP0 UIMAD UR4, UR8, UR23, UR5 ;  /* 0x00000017080482a4 */ /* 0x000fe4000f8e0205 */
[----:B------:R-:W-:Y:S02]  /*1740*/  UIMAD UR20, UR26, UR20, UR25 ;  /* 0x000000141a1472a4 */ /* 0x000fe4000f8e0219 */
[----:B------:R-:W-:Y:S01]  /*1750*/  UIMAD UR24, UR4, UR14, UR24 ;  /* 0x0000000e041872a4 */ /* 0x000fe2000f8e0218 */
[----:B------:R-:W-:Y:S02]  /*1760*/  @!UP0 UMOV UR5, UR6 ;  /* 0x0000000600058c82 */ /* 0x000fe40008000000 */
[----:B------:R-:W-:-:S12]  /*1770*/  UIMAD UR20, UR5, UR26, UR20 ;  /* 0x0000001a051472a4 */ /* 0x000fd8000f8e0214 */
.L_x_18:
[----:B------:R-:W-:-:S09]  /*1780*/  UISETP.NE.AND UP0, UPT, UR27, 0x1, UPT ;  /* 0x000000011b00788c */ /* 0x000fd2000bf05270 */
[----:B------:R-:W-:Y:S05]  /*1790*/  BRA.U UP0, `(.L_x_19) ;  /* 0x0000000100447547 */ /* 0x000fea000b800000 */
[----:B------:R-:W2:Y:S01]  /*17a0*/  LDCU.128 UR8, c[0x0][0xb10] ;  /* 0x00016200ff0877ac */ /* 0x000ea20008000c00 */
[----:B------:R-:W3:Y:S01]  /*17b0*/  LDCU UR12, c[0x0][0xb0c] ;  /* 0x00016180ff0c77ac */ /* 0x000ee20008000800 */
[----:B------:R-:W4:Y:S01]  /*17c0*/  LDCU UR13, c[0x0][0xb20] ;  /* 0x00016400ff0d77ac */ /* 0x000f220008000800 */
[----:B--2---:R-:W-:Y:S02]  /*17d0*/  UIMAD.WIDE.U32 UR6, UR20, UR8, URZ ;  /* 0x00000008140672a5 */ /* 0x004fe4000f8e00ff */
[----:B------:R-:W-:Y:S02]  /*17e0*/  UIMAD.WIDE.U32 UR4, UR24, UR11, URZ ;  /* 0x0000000b180472a5 */ /* 0x000fe4000f8e00ff */
[----:B---3--:R-:W-:Y:S02]  /*17f0*/  UISETP.NE.AND UP1, UPT, UR12, 0x1, UPT ;  /* 0x000000010c00788c */ /* 0x008fe4000bf25270 */
[----:B------:R-:W-:Y:S01]  /*1800*/  UISETP.NE.AND UP0, UPT, UR10, 0x1, UPT ;  /* 0x000000010a00788c */ /* 0x000fe2000bf05270 */
[----:B------:R-:W-:-:S02]  /*1810*/  UMOV UR6, UR7 ;  /* 0x0000000700067c82 */ /* 0x000fc40008000000 */
[----:B------:R-:W-:Y:S01]  /*1820*/  UMOV UR4, UR5 ;  /* 0x0000000500047c82 */ /* 0x000fe20008000000 */
[----:B------:R-:W-:Y:S02]  /*1830*/  USHF.R.U32.HI UR9, URZ, UR9, UR6 ;  /* 0x00000009ff097299 */ /* 0x000fe40008011606 */
[----:B----4-:R-:W-:Y:S02]  /*1840*/  USHF.R.U32.HI UR4, URZ, UR13, UR4 ;  /* 0x0000000dff047299 */ /* 0x010fe40008011604 */
[----:B------:R-:W-:Y:S02]  /*1850*/  USEL UR5, UR20, UR9, !UP1 ;  /* 0x0000000914057287 */ /* 0x000fe4000c800000 */
[----:B------:R-:W-:-:S04]  /*1860*/  USEL UR4, UR24, UR4, !UP0 ;  /* 0x0000000418047287 */ /* 0x000fc8000c000000 */
[----:B------:R-:W-:Y:S02]  /*1870*/  UIADD3 UR6, UPT, UPT, -UR4, UR5, URZ ;  /* 0x0000000504067290 */ /* 0x000fe4000fffe1ff */
[----:B------:R-:W-:Y:S02]  /*1880*/  UIADD3 UR4, UPT, UPT, UR4, -UR5, URZ ;  /* 0x8000000504047290 */ /* 0x000fe4000fffe0ff */
[----:B------:R-:W-:Y:S02]  /*1890*/  UIMAD UR24, UR6, UR10, UR24 ;  /* 0x0000000a061872a4 */ /* 0x000fe4000f8e0218 */
[----:B------:R-:W-:-:S12]  /*18a0*/  UIMAD UR20, UR4, UR12, UR20 ;  /* 0x0000000c041472a4 */ /* 0x000fd8000f8e0214 */
.L_x_19:
[----:B------:R-:W-:-:S09]  /*18b0*/  UISETP.EQ.U32.AND UP0, UPT, UR28, 0x1, UPT ;  /* 0x000000011c00788c */ /* 0x000fd2000bf02070 */
[----:B------:R-:W-:Y:S05]  /*18c0*/  BRA.U !UP0, `(.L_x_20) ;  /* 0x00000001080c7547 */ /* 0x000fea000b800000 */
[----:B------:R-:W-:Y:S01]  /*18d0*/  UCGABAR_WAIT ;  /* 0x0000000000007dc7 */ /* 0x000fe20008000000 */
[----:B------:R-:W-:Y:S01]  /*18e0*/  CCTL.IVALL ;  /* 0x00000000ff00798f */ /* 0x000fe20002000000 */
[----:B------:R-:W-:Y:S05]  /*18f0*/  BRA `(.L_x_21) ;  /* 0x0000000000047947 */ /* 0x000fea0003800000 */
.L_x_20:
[----:B------:R-:W-:Y:S06]  /*1900*/  BAR.SYNC.DEFER_BLOCKING 0x0 ;  /* 0x0000000000007b1d */ /* 0x000fec0000010000 */
.L_x_21:
[----:B------:R-:W-:Y:S05]  /*1910*/  BRA.U UP3, `(.L_x_22) ;  /* 0x00000015038c7547 */ /* 0x000fea000b800000 */
[----:B------:R-:W2:Y:S01]  /*1920*/  LDCU UR6, c[0x0][0x38c] ;  /* 0x00007180ff0677ac */ /* 0x000ea20008000800 */
[----:B------:R-:W-:Y:S01]  /*1930*/  PLOP3.LUT P2, PT, PT, PT, UP5, 0x80, 0x8 ;  /* 0x000000000008781c */ /* 0x000fe20003f4f058 */
[----:B------:R-:W-:Y:S01]  /*1940*/  IMAD.MOV.U32 R12, RZ, RZ, 0x1 ;  /* 0x00000001ff0c7424 */ /* 0x000fe200078e00ff */
[----:B------:R-:W-:Y:S01]  /*1950*/  ISETP.NE.AND P3, PT, R0, RZ, P4 ;  /* 0x000000ff0000720c */ /* 0x000fe20002765270 */
[----:B------:R-:W-:Y:S01]  /*1960*/  USHF.L.U32 UR7, UR25, 0x7, URZ ;  /* 0x0000000719077899 */ /* 0x000fe200080006ff */
[----:B------:R-:W-:Y:S01]  /*1970*/  PLOP3.LUT P2, PT, P2, PT, PT, 0x8, 0x80 ;  /* 0x000000000080781c */ /* 0x000fe2000174e170 */
[----:B------:R-:W-:Y:S01]  /*1980*/  USHF.L.U32 UR8, UR25, 0x6, URZ ;  /* 0x0000000619087899 */ /* 0x000fe200080006ff */
[----:B------:R-:W-:Y:S01]  /*1990*/  CS2R R10, SRZ ;  /* 0x00000000000a7805 */ /* 0x000fe2000001ff00 */
[----:B------:R-:W-:Y:S01]  /*19a0*/  UISETP.NE.AND UP1, UPT, UR22, URZ, UPT ;  /* 0x000000ff1600728c */ /* 0x000fe2000bf25270 */
[----:B------:R-:W-:Y:S01]  /*19b0*/  IMAD.MOV.U32 R9, RZ, RZ, RZ ;  /* 0x000000ffff097224 */ /* 0x000fe200078e00ff */
[----:B------:R-:W3:Y:S01]  /*19c0*/  LDCU UR50, c[0x0][0x370] ;  /* 0x00006e00ff3277ac */ /* 0x000ee20008000800 */
[----:B------:R-:W-:Y:S01]  /*19d0*/  IMAD.MOV.U32 R8, RZ, RZ, 0x1 ;  /* 0x00000001ff087424 */ /* 0x000fe200078e00ff */
[----:B------:R-:W-:Y:S01]  /*19e0*/  USEL UR40, UR54, 0x2, UP1 ;  /* 0x0000000236287887 */ /* 0x000fe20008800000 */
[----:B------:R-:W4:Y:S01]  /*19f0*/  LDCU.64 UR46, c[0x0][0x348] ;  /* 0x00006900ff2e77ac */ /* 0x000f220008000a00 */
[----:B--2---:R-:W-:-:S02]  /*1a00*/  UIADD3 UR5, UPT, UPT, UR6, 0x3f, URZ ;  /* 0x0000003f06057890 */ /* 0x004fc4000fffe0ff */
[----:B------:R-:W-:Y:S02]  /*1a10*/  UIADD3 UR58, UPT, UPT, UR6, 0x7e, URZ ;  /* 0x0000007e063a7890 */ /* 0x000fe4000fffe0ff */
[----:B------:R-:W-:Y:S01]  /*1a20*/  USHF.R.S32.HI UR4, URZ, 0x1f, UR5 ;  /* 0x0000001fff047899 */ /* 0x000fe20008011405 */
[----:B------:R-:W2:Y:S03]  /*1a30*/  LDCU UR49, c[0x0][0x374] ;  /* 0x00006e80ff3177ac */ /* 0x000ea60008000800 */
[----:B------:R-:W-:Y:S02]  /*1a40*/  ULEA.HI UR4, UR4, UR5, URZ, 0x6 ;  /* 0x0000000504047291 */ /* 0x000fe4000f8f30ff */
[----:B------:R-:W-:Y:S02]  /*1a50*/  UIADD3 UR5, UPT, UPT, UR6, -0x1, URZ ;  /* 0xffffffff06057890 */ /* 0x000fe4000fffe0ff */
[----:B------:R-:W-:-:S02]  /*1a60*/  USHF.R.S32.HI UR52, URZ, 0x6, UR4 ;  /* 0x00000006ff347899 */ /* 0x000fc40008011404 */
[----:B------:R-:W-:Y:S02]  /*1a70*/  UISETP.GE.U32.AND UP2, UPT, UR5, -0x7f, UPT ;  /* 0xffffff810500788c */ /* 0x000fe4000bf46070 */
[----:B------:R-:W-:Y:S02]  /*1a80*/  UISETP.LT.U32.AND UP0, UPT, UR52, 0x4, UPT ;  /* 0x000000043400788c */ /* 0x000fe4000bf01070 */
[----:B------:R-:W-:Y:S02]  /*1a90*/  ULOP3.LUT UR6, UR7, 0x80, URZ, 0xc0, !UPT ;  /* 0x0000008007067892 */ /* 0x000fe4000f8ec0ff */
[----:B------:R-:W-:Y:S02]  /*1aa0*/  USEL UR51, UR52, 0x4, UP0 ;  /* 0x0000000434337887 */ /* 0x000fe40008000000 */
[----:B------:R-:W-:Y:S02]  /*1ab0*/  ULOP3.LUT UR5, UR8, 0x40, URZ, 0xc0, !UPT ;  /* 0x0000004008057892 */ /* 0x000fe4000f8ec0ff */
[----:B------:R-:W-:-:S02]  /*1ac0*/  UIADD3 UR4, UPT, UPT, UR51, -0x1, URZ ;  /* 0xffffffff33047890 */ /* 0x000fc4000fffe0ff */
[----:B------:R-:W-:Y:S02]  /*1ad0*/  @UP2 UIADD3 UR4, UPT, UPT, UR51, URZ, URZ ;  /* 0x000000ff33042290 */ /* 0x000fe4000fffe0ff */
[----:B------:R-:W-:Y:S02]  /*1ae0*/  ULEA UR57, UR57, UR6, 0x6 ;  /* 0x0000000639397291 */ /* 0x000fe4000f8e30ff */
[----:B------:R-:W-:Y:S02]  /*1af0*/  ULEA UR55, UR55, UR5, 0x5 ;  /* 0x0000000537377291 */ /* 0x000fe4000f8e28ff */
[----:B------:R-:W-:Y:S02]  /*1b00*/  UIADD3 UR56, UPT, UPT, UR52, -UR51, URZ ;  /* 0x8000003334387290 */ /* 0x000fe4000fffe0ff */
[----:B------:R-:W-:Y:S02]  /*1b10*/  UIADD3 UR41, UPT, UPT, UR4, 0x1, URZ ;  /* 0x0000000104297890 */ /* 0x000fe4000fffe0ff */
[----:B------:R-:W-:Y:S01]  /*1b20*/  UIADD3 UR54, UPT, UPT, -UR4, URZ, URZ ;  /* 0x000000ff04367290 */ /* 0x000fe2000fffe1ff */
[----:B--234-:R-:W-:-:S11]  /*1b30*/  UMOV UR29, URZ ;  /* 0x000000ff001d7c82 */ /* 0x01cfd60008000000 */
.L_x_46:
[----:B------:R-:W-:Y:S01]  /*1b40*/  UISETP.NE.AND UP0, UPT, UR53, URZ, UPT ;  /* 0x000000ff3500728c */ /* 0x000fe2000bf05270 */
[----:B------:R-:W2:Y:S08]  /*1b50*/  S2UR UR53, SR_CgaCtaId ;  /* 0x00000000003579c3 */ /* 0x000eb00000008800 */
[----:B---3--:R-:W-:Y:S05]  /*1b60*/  BRA.U UP0, `(.L_x_23) ;  /* 0x0000000100347547 */ /* 0x008fea000b800000 */
[----:B------:R-:W3:Y:S01]  /*1b70*/  S2R R0, SR_CgaCtaId ;  /* 0x0000000000007919 */ /* 0x000ee20000008800 */
[----:B------:R-:W-:-:S04]  /*1b80*/  MOV R2, 0x400 ;  /* 0x0000040000027802 */ /* 0x000fc80000000f00 */
[----:B---3--:R-:W-:Y:S02]  /*1b90*/  LEA R0, R0, R2, 0x18 ;  /* 0x0000000200007211 */ /* 0x008fe400078ec0ff */
[----:B------:R-:W-:-:S03]  /*1ba0*/  SHF.L.U32 R2, R8, 0x1f, RZ ;  /* 0x0000001f08027819 */ /* 0x000fc600000006ff */
[----:B------:R-:W-:-:S04]  /*1bb0*/  IMAD R0, R9, 0x8, R0 ;  /* 0x0000000809007824 */ /* 0x000fc800078e0200 */
[----:B------:R-:W3:Y:S02]  /*1bc0*/  SYNCS.PHASECHK.TRANS64.TRYWAIT P0, [R0+URZ+0x100], R2 ;  /* 0x00010002000075a7 */ /* 0x000ee400080011ff */
[----:B---3--:R-:W-:Y:S05]  /*1bd0*/  @!P0 BRA `(.L_x_24) ;  /* 0x0000009800888947 */ /* 0x008fea0003800000 */
.L_x_189:
[----:B------:R-:W-:Y:S01]  /*1be0*/  VIADD R9, R9, 0x1 ;  /* 0x0000000109097836 */ /* 0x000fe20000000000 */
[----:B------:R3:W-:Y:S04]  /*1bf0*/  SYNCS.ARRIVE.TRANS64.A1T0 RZ, [R0+URZ+0xf0], RZ ;  /* 0x0000f0ff00ff79a7 */ /* 0x0007e800081000ff */
[----:B------:R-:W-:-:S04]  /*1c00*/  ISETP.NE.AND P0, PT, R9, 0x2, PT ;  /* 0x000000020900780c */ /* 0x000fc80003f05270 */
[----:B------:R-:W-:Y:S02]  /*1c10*/  SEL R9, R9, RZ, P0 ;  /* 0x000000ff09097207 */ /* 0x000fe40000000000 */
[----:B---3--:R-:W-:-:S04]  /*1c20*/  SEL R0, RZ, 0x1, P0 ;  /* 0x00000001ff007807 */ /* 0x008fc80000000000 */
[----:B------:R-:W-:-:S07]  /*1c30*/  LOP3.LUT R8, R8, R0, RZ, 0x3c, !PT ;  /* 0x0000000008087212 */ /* 0x000fce00078e3cff */
.L_x_23:
[----:B------:R-:W-:Y:S01]  /*1c40*/  UMOV UR21, 0x400 ;  /* 0x0000040000157882 */ /* 0x000fe20000000000 */
[----:B------:R-:W-:Y:S01]  /*1c50*/  SHF.L.U32 R0, R12, 0x1f, RZ ;  /* 0x0000001f0c007819 */ /* 0x000fe200000006ff */
[----:B--2---:R-:W-:Y:S02]  /*1c60*/  ULEA UR21, UR53, UR21, 0x18 ;  /* 0x0000001535157291 */ /* 0x004fe4000f8ec0ff */
[----:B------:R-:W-:Y:S02]  /*1c70*/  UISETP.GE.U32.AND UP0, UPT, UR58, 0x7f, UPT ;  /* 0x0000007f3a00788c */ /* 0x000fe4000bf06070 */
[----:B------:R-:W-:Y:S02]  /*1c80*/  ULEA UR4, UR29, UR21, 0x3 ;  /* 0x000000151d047291 */ /* 0x000fe4000f8e18ff */
[----:B------:R-:W-:Y:S01]  /*1c90*/  ULEA UR19, UR24, UR57, 0x8 ;  /* 0x0000003918137291 */ /* 0x000fe2000f8e40ff */
[----:B------:R-:W-:-:S06]  /*1ca0*/  UMOV UR13, URZ ;  /* 0x000000ff000d7c82 */ /* 0x000fcc0008000000 */
[----:B------:R2:W3:Y:S01]  /*1cb0*/  SYNCS.PHASECHK.TRANS64.TRYWAIT P1, [UR4+0x20], R0 ;  /* 0x00002000ff0075a7 */ /* 0x0004e20008021104 */
[----:B------:R-:W-:-:S04]  /*1cc0*/  ULEA.HI UR4, UR20, UR20, URZ, 0x1 ;  /* 0x0000001414047291 */ /* 0x000fc8000f8f08ff */
[----:B------:R-:W-:-:S04]  /*1cd0*/  USHF.L.U32 UR4, UR4, 0x6, URZ ;  /* 0x0000000604047899 */ /* 0x000fc800080006ff */
[----:B------:R-:W-:-:S04]  /*1ce0*/  ULOP3.LUT UR35, UR4, 0xffffff80, URZ, 0xc0, !UPT ;  /* 0xffffff8004237892 */ /* 0x000fc8000f8ec0ff */
[----:B------:R-:W-:Y:S01]  /*1cf0*/  UIADD3 UR35, UPT, UPT, UR55, UR35, URZ ;  /* 0x0000002337237290 */ /* 0x000fe2000fffe0ff */
[----:B------:R-:W-:Y:S11]  /*1d00*/  BRA.U !UP0, `(.L_x_25) ;  /* 0x0000000508147547 */ /* 0x000ff6000b800000 */
[----:B------:R-:W-:Y:S01]  /*1d10*/  UMOV UR30, UR54 ;  /* 0x00000036001e7c82 */ /* 0x000fe20008000000 */
[----:B------:R-:W-:Y:S01]  /*1d20*/  UMOV UR5, UR29 ;  /* 0x0000001d00057c82 */ /* 0x000fe20008000000 */
[----:B------:R-:W-:-:S05]  /*1d30*/  UMOV UR26, 0x20 ;  /* 0x00000020001a7882 */ /* 0x000fca0000000000 */
.L_x_33:
[----:B------:R-:W-:Y:S01]  /*1d40*/  ULEA UR6, UR5, UR21, 0x3 ;  /* 0x0000001505067291 */ /* 0x000fe2000f8e18ff */
[----:B---3--:R-:W-:Y:S01]  /*1d50*/  @P4 MOV R2, 0x18000 ;  /* 0x0001800000024802 */ /* 0x008fe20000000f00 */
[----:B-123--:R-:W-:Y:S10]  /*1d60*/  @P1 BRA `(.L_x_26) ;  /* 0x00000000000c1947 */ /* 0x00eff40003800000 */
[----:B------:R-:W-:-:S04]  /*1d70*/  SHF.L.U32 R3, R12, 0x1f, RZ ;  /* 0x0000001f0c037819 */ /* 0x000fc800000006ff */
[----:B------:R-:W3:Y:S02]  /*1d80*/  SYNCS.PHASECHK.TRANS64.TRYWAIT P0, [UR6+0x20], R3 ;  /* 0x00002003ff0075a7 */ /* 0x000ee40008001106 */
[----:B---3--:R-:W-:Y:S05]  /*1d90*/  @!P0 BRA `(.L_x_27) ;  /* 0x00000098002c8947 */ /* 0x008fea0003800000 */
.L_x_26:
[----:B------:R3:W-:Y:S01]  /*1da0*/  @P4 SYNCS.ARRIVE.TRANS64 RZ, [UR6], R2 ;  /* 0x00000002ffff49a7 */ /* 0x0007e20008000006 */
[----:B------:R-:W-:Y:S02]  /*1db0*/  ULOP3.LUT UR4, UR40, 0x2, URZ, 0xfc, !UPT ;  /* 0x0000000228047892 */ /* 0x000fe4000f8efcff */
[----:B------:R-:W-:Y:S02]  /*1dc0*/  UIADD3 UR30, UPT, UPT, UR30, 0x1, URZ ;  /* 0x000000011e1e7890 */ /* 0x000fe4000fffe0ff */
[----:B------:R-:W-:Y:S02]  /*1dd0*/  UISETP.NE.AND UP0, UPT, UR4, 0x2, UPT ;  /* 0x000000020400788c */ /* 0x000fe4000bf05270 */
[----:B------:R-:W-:-:S07]  /*1de0*/  UISETP.NE.AND UP2, UPT, UR30, 0x1, UPT ;  /* 0x000000011e00788c */ /* 0x000fce000bf45270 */
[----:B------:R-:W-:Y:S05]  /*1df0*/  BRA.U UP0, `(.L_x_28) ;  /* 0x0000000100047547 */ /* 0x000fea000b800000 */
[----:B-1----:R-:W-:Y:S05]  /*1e00*/  BPT.TRAP 0x1 ;  /* 0x000000040000795c */ /* 0x002fea0000300000 */
.L_x_28:
[----:B------:R-:W-:Y:S04]  /*1e10*/  BSSY.RECONVERGENT B0, `(.L_x_29) ;  /* 0x0000003000007945 */ /* 0x000fe80003800200 */
[----:B------:R-:W-:Y:S05]  /*1e20*/  @!P3 BRA `(.L_x_30) ;  /* 0x000000000004b947 */ /* 0x000fea0003800000 */
[----:B-1----:R-:W-:Y:S05]  /*1e30*/  BPT.TRAP 0x1 ;  /* 0x000000040000795c */ /* 0x002fea0000300000 */
.L_x_30:
[----:B-1----:R-:W-:Y:S05]  /*1e40*/  BSYNC.RECONVERGENT B0 ;  /* 0x0000000000007941 */ /* 0x002fea0003800200 */
.L_x_29:
[----:B------:R-:W-:Y:S01]  /*1e50*/  UIADD3 UR4, UPT, UPT, UR5, 0x1, URZ ;  /* 0x0000000105047890 */ /* 0x000fe2000fffe0ff */
[----:B------:R-:W-:Y:S01]  /*1e60*/  BSSY.RECONVERGENT B0, `(.L_x_31) ;  /* 0x000002b000007945 */ /* 0x000fe20003800200 */
[----:B------:R-:W-:Y:S02]  /*1e70*/  ELECT P0, URZ, PT ;  /* 0x0000000000ff782f */ /* 0x000fe40003800000 */
[----:B------:R-:W-:-:S04]  /*1e80*/  UISETP.NE.AND UP0, UPT, UR4, 0x4, UPT ;  /* 0x000000040400788c */ /* 0x000fc8000bf05270 */
[----:B------:R-:W-:Y:S02]  /*1e90*/  USEL UR7, URZ, 0x1, UP0 ;  /* 0x00000001ff077887 */ /* 0x000fe40008000000 */
[----:B------:R-:W-:-:S04]  /*1ea0*/  USEL UR29, UR4, URZ, UP0 ;  /* 0x000000ff041d7287 */ /* 0x000fc80008000000 */
[----:B------:R-:W-:Y:S01]  /*1eb0*/  ULEA UR4, UR29, UR21, 0x3 ;  /* 0x000000151d047291 */ /* 0x000fe2000f8e18ff */
[----:B------:R-:W-:-:S04]  /*1ec0*/  LOP3.LUT R12, R12, UR7, RZ, 0x3c, !PT ;  /* 0x000000070c0c7c12 */ /* 0x000fc8000f8e3cff */
[----:B--2---:R-:W-:-:S04]  /*1ed0*/  SHF.L.U32 R0, R12, 0x1f, RZ ;  /* 0x0000001f0c007819 */ /* 0x004fc800000006ff */
[----:B------:R1:W2:Y:S01]  /*1ee0*/  SYNCS.PHASECHK.TRANS64.TRYWAIT P1, [UR4+0x20], R0 ;  /* 0x00002000ff0075a7 */ /* 0x0002a20008021104 */
[----:B------:R-:W-:Y:S05]  /*1ef0*/  @!P0 BRA `(.L_x_32) ;  /* 0x0000000000848947 */ /* 0x000fea0003800000 */
[----:B------:R-:W-:Y:S02]  /*1f00*/  ULEA UR24, UR5, UR39, 0xc ;  /* 0x0000002705187291 */ /* 0x000fe4000f8e60ff */
[----:B------:R-:W-:Y:S02]  /*1f10*/  ULEA UR8, UR5, UR38, 0xd ;  /* 0x0000002605087291 */ /* 0x000fe4000f8e68ff */
[----:B------:R-:W-:Y:S02]  /*1f20*/  UIADD3 UR22, UP1, UPT, UR46, 0x80, URZ ;  /* 0x000000802e167890 */ /* 0x000fe4000ff3e0ff */
[----:B------:R-:W-:Y:S02]  /*1f30*/  ULEA UR24, UR24, UR21, 0x2 ;  /* 0x0000001518187291 */ /* 0x000fe4000f8e10ff */
[----:B------:R-:W-:Y:S02]  /*1f40*/  UIADD3 UR14, UP0, UPT, UR46, 0x180, URZ ;  /* 0x000001802e0e7890 */ /* 0x000fe4000ff1e0ff */
[----:B------:R-:W-:-:S02]  /*1f50*/  ULEA UR8, UR8, UR21, 0x2 ;  /* 0x0000001508087291 */ /* 0x000fc4000f8e10ff */
[----:B------:R-:W-:Y:S02]  /*1f60*/  UIADD3 UR34, UPT, UPT, UR26, -0x20, URZ ;  /* 0xffffffe01a227890 */ /* 0x000fe4000fffe0ff */
[----:B------:R-:W-:Y:S02]  /*1f70*/  ULOP3.LUT UR33, UR6, 0xfefffff8, URZ, 0xc0, !UPT ;  /* 0xfefffff806217892 */ /* 0x000fe4000f8ec0ff */
[----:B------:R-:W-:Y:S02]  /*1f80*/  UIADD3.X UR23, UPT, UPT, URZ, UR47, URZ, UP1, !UPT ;  /* 0x0000002fff177290 */ /* 0x000fe40008ffe4ff */
[----:B------:R-:W-:Y:S02]  /*1f90*/  UIADD3 UR32, UPT, UPT, UR24, 0x8400, URZ ;  /* 0x0000840018207890 */ /* 0x000fe4000fffe0ff */
[----:B------:R-:W-:Y:S02]  /*1fa0*/  UPRMT UR7, URZ, 0x5410, UR37 ;  /* 0x00005410ff077896 */ /* 0x000fe40008000025 */
[----:B------:R-:W-:-:S02]  /*1fb0*/  UIADD3 UR24, UPT, UPT, UR24, 0xa400, URZ ;  /* 0x0000a40018187890 */ /* 0x000fc4000fffe0ff */
[----:B------:R-:W-:Y:S02]  /*1fc0*/  UIADD3.X UR15, UPT, UPT, URZ, UR47, URZ, UP0, !UPT ;  /* 0x0000002fff0f7290 */ /* 0x000fe400087fe4ff */
[----:B------:R-:W-:Y:S02]  /*1fd0*/  UIADD3 UR16, UPT, UPT, UR8, 0x18400, URZ ;  /* 0x0001840008107890 */ /* 0x000fe4000fffe0ff */
[----:B------:R-:W-:Y:S02]  /*1fe0*/  UPRMT UR4, URZ, 0x5410, UR31 ;  /* 0x00005410ff047896 */ /* 0x000fe4000800001f */
[----:B------:R-:W-:Y:S01]  /*1ff0*/  UIADD3 UR8, UPT, UPT, UR8, 0x1c400, URZ ;  /* 0x0001c40008087890 */ /* 0x000fe2000fffe0ff */
[----:B------:R-:W-:Y:S01]  /*2000*/  UMOV UR42, 0x0 ;  /* 0x00000000002a7882 */ /* 0x000fe20000000000 */
[----:B------:R-:W-:Y:S01]  /*2010*/  UMOV UR43, 0x10000000 ;  /* 0x10000000002b7882 */ /* 0x000fe20000000000 */
[----:B------:R-:W-:Y:S01]  /*2020*/  UMOV UR27, UR35 ;  /* 0x00000023001b7c82 */ /* 0x000fe20008000000 */
[----:B------:R-:W-:Y:S01]  /*2030*/  UMOV UR28, UR36 ;  /* 0x00000024001c7c82 */ /* 0x000fe20008000000 */
[----:B------:R-:W-:Y:S01]  /*2040*/  UMOV UR25, UR33 ;  /* 0x0000002100197c82 */ /* 0x000fe20008000000 */
[----:B------:R-:W-:Y:S01]  /*2050*/  UMOV UR20, UR36 ;  /* 0x0000002400147c82 */ /* 0x000fe20008000000 */
[----:B------:R-:W-:Y:S01]  /*2060*/  UMOV UR17, UR33 ;  /* 0x0000002100117c82 */ /* 0x000fe20008000000 */
[----:B------:R-:W-:Y:S01]  /*2070*/  UMOV UR18, UR34 ;  /* 0x0000002200127c82 */ /* 0x000fe20008000000 */
[----:B------:R4:W-:Y:S01]  /*2080*/  UTMALDG.3D.MULTICAST.2CTA [UR32], [UR22], UR7, desc[UR42] ;  /* 0x00002a20160073b4 */ /* 0x0009e20008211807 */
[----:B------:R-:W-:Y:S01]  /*2090*/  UMOV UR10, UR26 ;  /* 0x0000001a000a7c82 */ /* 0x000fe20008000000 */
[----:B------:R-:W-:Y:S01]  /*20a0*/  UMOV UR11, UR19 ;  /* 0x00000013000b7c82 */ /* 0x000fe20008000000 */
[----:B------:R-:W-:Y:S01]  /*20b0*/  UMOV UR12, UR36 ;  /* 0x00000024000c7c82 */ /* 0x000fe20008000000 */
[----:B------:R-:W-:Y:S01]  /*20c0*/  UMOV UR9, UR33 ;  /* 0x0000002100097c82 */ /* 0x000fe20008000000 */
[----:B------:R4:W-:Y:S01]  /*20d0*/  UTMALDG.3D.MULTICAST.2CTA [UR24], [UR22], UR7, desc[UR42] ;  /* 0x00002a18160073b4 */ /* 0x0009e20008211807 */
[----:B------:R4:W-:Y:S01]  /*20e0*/  UTMALDG.3D.MULTICAST.2CTA [UR16], [UR14], UR4, desc[UR42] ;  /* 0x00002a100e0073b4 */ /* 0x0009e20008211804 */
[----:B------:R4:W-:Y:S02]  /*20f0*/  UTMALDG.3D.MULTICAST.2CTA [UR8], [UR14], UR4, desc[UR42] ;  /* 0x00002a080e0073b4 */ /* 0x0009e40008211804 */
[----:B----4-:R-:W-:Y:S01]  /*2100*/  NOP ;  /* 0x0000000000007918 */ /* 0x010fe20000000000 */
.L_x_32:
[----:B------:R-:W-:Y:S05]  /*2110*/  BSYNC.RECONVERGENT B0 ;  /* 0x0000000000007941 */ /* 0x000fea0003800200 */
.L_x_31:
[----:B------:R-:W-:Y:S01]  /*2120*/  UIADD3 UR26, UPT, UPT, UR26, 0x40, URZ ;  /* 0x000000401a1a7890 */ /* 0x000fe2000fffe0ff */
[----:B------:R-:W-:Y:S01]  /*2130*/  UMOV UR5, UR29 ;  /* 0x0000001d00057c82 */ /* 0x000fe20008000000 */
[----:B------:R-:W-:Y:S01]  /*2140*/  UMOV UR13, UR41 ;  /* 0x00000029000d7c82 */ /* 0x000fe20008000000 */
[----:B------:R-:W-:Y:S09]  /*2150*/  BRA.U UP2, `(.L_x_33) ;  /* 0xfffffff902f87547 */ /* 0x000ff2000b83ffff */
.L_x_25:
[----:B------:R-:W-:Y:S01]  /*2160*/  ULEA UR4, UR29, UR21, 0x3 ;  /* 0x000000151d047291 */ /* 0x000fe2000f8e18ff */
[----:B-12---:R-:W-:Y:S01]  /*2170*/  SHF.L.U32 R0, R12, 0x1f, RZ ;  /* 0x0000001f0c007819 */ /* 0x006fe200000006ff */
[----:B------:R-:W-:Y:S01]  /*2180*/  @!P2 SYNCS.ARRIVE.TRANS64.A1T0 RZ, [UR21+0x88], RZ ;  /* 0x000088ffffffa9a7 */ /* 0x000fe20008100015 */
[----:B------:R-:W-:-:S06]  /*2190*/  UISETP.GT.AND UP0, UPT, UR52, UR51, UPT ;  /* 0x000000333400728c */ /* 0x000fcc000bf04270 */
[----:B---3--:R1:W2:Y:S03]  /*21a0*/  SYNCS.PHASECHK.TRANS64.TRYWAIT P1, [UR4+0x20], R0 ;  /* 0x00002000ff0075a7 */ /* 0x0082a60008021104 */
[----:B------:R-:W-:Y:S05]  /*21b0*/  BRA.U !UP0, `(.L_x_34) ;  /* 0x00000005080c7547 */ /* 0x000fea000b800000 */
[----:B------:R-:W-:Y:S01]  /*21c0*/  UIADD3 UR23, UPT, UPT, UR56, UR13, URZ ;  /* 0x0000000d38177290 */ /* 0x000fe2000fffe0ff */
[----:B------:R-:W-:-:S11]  /*21d0*/  UMOV UR6, UR29 ;  /* 0x0000001d00067c82 */ /* 0x000fd60008000000 */
.L_x_42:
[----:B------:R-:W-:Y:S01]  /*21e0*/  ULEA UR7, UR6, UR21, 0x3 ;  /* 0x0000001506077291 */ /* 0x000fe2000f8e18ff */
[----:B--2---:R-:W-:Y:S01]  /*21f0*/  @P4 MOV R2, 0x18000 ;  /* 0x0001800000024802 */ /* 0x004fe20000000f00 */
[----:B--23--:R-:W-:Y:S10]  /*2200*/  @P1 BRA `(.L_x_35) ;  /* 0x00000000000c1947 */ /* 0x00cff40003800000 */
[----:B------:R-:W-:-:S04]  /*2210*/  SHF.L.U32 R3, R12, 0x1f, RZ ;  /* 0x0000001f0c037819 */ /* 0x000fc800000006ff */
[----:B------:R-:W2:Y:S02]  /*2220*/  SYNCS.PHASECHK.TRANS64.TRYWAIT P0, [UR7+0x20], R3 ;  /* 0x00002003ff0075a7 */ /* 0x000ea40008001107 */
[----:B--2---:R-:W-:Y:S05]  /*2230*/  @!P0 BRA `(.L_x_36) ;  /* 0x00000094001c8947 */ /* 0x004fea0003800000 */
.L_x_35:
[----:B------:R2:W-:Y:S01]  /*2240*/  @P4 SYNCS.ARRIVE.TRANS64 RZ, [UR7], R2 ;  /* 0x00000002ffff49a7 */ /* 0x0005e20008000007 */
[----:B------:R-:W-:-:S04]  /*2250*/  ULOP3.LUT UR4, UR40, 0x2, URZ, 0xfc, !UPT ;  /* 0x0000000228047892 */ /* 0x000fc8000f8efcff */
[----:B------:R-:W-:-:S09]  /*2260*/  UISETP.NE.AND UP0, UPT, UR4, 0x2, UPT ;  /* 0x000000020400788c */ /* 0x000fd2000bf05270 */
[----:B------:R-:W-:Y:S05]  /*2270*/  BRA.U UP0, `(.L_x_37) ;  /* 0x0000000100047547 */ /* 0x000fea000b800000 */
[----:B------:R-:W-:Y:S05]  /*2280*/  BPT.TRAP 0x1 ;  /* 0x000000040000795c */ /* 0x000fea0000300000 */
.L_x_37:
[----:B------:R-:W-:Y:S04]  /*2290*/  BSSY.RECONVERGENT B0, `(.L_x_38) ;  /* 0x0000003000007945 */ /* 0x000fe80003800200 */
[----:B------:R-:W-:Y:S05]  /*22a0*/  @!P3 BRA `(.L_x_39) ;  /* 0x000000000004b947 */ /* 0x000fea0003800000 */
[----:B------:R-:W-:Y:S05]  /*22b0*/  BPT.TRAP 0x1 ;  /* 0x000000040000795c */ /* 0x000fea0000300000 */
.L_x_39:
[----:B------:R-:W-:Y:S05]  /*22c0*/  BSYNC.RECONVERGENT B0 ;  /* 0x0000000000007941 */ /* 0x000fea0003800200 */
.L_x_38:
        /* <DEDUP_REMOVED lines=8> */
[----:B-1----:R-:W-:-:S04]  /*2350*/  SHF.L.U32 R0, R12, 0x1f, RZ ;  /* 0x0000001f0c007819 */ /* 0x002fc800000006ff */
[----:B------:R1:W3:Y:S01]  /*2360*/  SYNCS.PHASECHK.TRANS64.TRYWAIT P1, [UR4+0x20], R0 ;  /* 0x00002000ff0075a7 */ /* 0x0002e20008021104 */
[----:B------:R-:W-:Y:S05]  /*2370*/  @!P0 BRA `(.L_x_41) ;  /* 0x0000000000888947 */ /* 0x000fea0003800000 */
[----:B------:R-:W-:Y:S02]  /*2380*/  ULEA UR24, UR6, UR39, 0xc ;  /* 0x0000002706187291 */ /* 0x000fe4000f8e60ff */
[----:B------:R-:W-:Y:S02]  /*2390*/  ULEA UR8, UR6, UR38, 0xd ;  /* 0x0000002606087291 */ /* 0x000fe4000f8e68ff */
[----:B------:R-:W-:Y:S02]  /*23a0*/  UIADD3 UR4, UP1, UPT, UR46, 0x80, URZ ;  /* 0x000000802e047890 */ /* 0x000fe4000ff3e0ff */
[----:B------:R-:W-:Y:S02]  /*23b0*/  ULEA UR24, UR24, UR21, 0x2 ;  /* 0x0000001518187291 */ /* 0x000fe4000f8e10ff */
[----:B------:R-:W-:Y:S02]  /*23c0*/  USHF.L.U32 UR34, UR13, 0x6, URZ ;  /* 0x000000060d227899 */ /* 0x000fe400080006ff */
[----:B------:R-:W-:-:S02]  /*23d0*/  UIADD3 UR14, UP0, UPT, UR46, 0x180, URZ ;  /* 0x000001802e0e7890 */ /* 0x000fc4000ff1e0ff */
[----:B------:R-:W-:Y:S02]  /*23e0*/  ULEA UR8, UR8, UR21, 0x2 ;  /* 0x0000001508087291 */ /* 0x000fe4000f8e10ff */
[----:B------:R-:W-:Y:S02]  /*23f0*/  ULOP3.LUT UR33, UR7, 0xfefffff8, URZ, 0xc0, !UPT ;  /* 0xfefffff807217892 */ /* 0x000fe4000f8ec0ff */
[----:B------:R-:W-:Y:S02]  /*2400*/  UIADD3.X UR5, UPT, UPT, URZ, UR47, URZ, UP1, !UPT ;  /* 0x0000002fff057290 */ /* 0x000fe40008ffe4ff */
[----:B------:R-:W-:Y:S02]  /*2410*/  UIADD3 UR32, UPT, UPT, UR24, 0x8400, URZ ;  /* 0x0000840018207890 */ /* 0x000fe4000fffe0ff */
[----:B------:R-:W-:Y:S02]  /*2420*/  UPRMT UR10, URZ, 0x5410, UR37 ;  /* 0x00005410ff0a7896 */ /* 0x000fe40008000025 */
[----:B------:R-:W-:-:S02]  /*2430*/  UIADD3 UR26, UPT, UPT, UR34, 0x20, URZ ;  /* 0x00000020221a7890 */ /* 0x000fc4000fffe0ff */
[----:B------:R-:W-:Y:S02]  /*2440*/  UIADD3 UR24, UPT, UPT, UR24, 0xa400, URZ ;  /* 0x0000a40018187890 */ /* 0x000fe4000fffe0ff */
        /* <DEDUP_REMOVED lines=9> */
[----:B------:R-:W-:Y:S01]  /*24e0*/  UTMALDG.3D.MULTICAST.2CTA [UR32], [UR4], UR10, desc[UR42] ;  /* 0x00002a20040073b4 */ /* 0x000fe2000821180a */
[----:B------:R-:W-:Y:S01]  /*24f0*/  UMOV UR20, UR36 ;  /* 0x0000002400147c82 */ /* 0x000fe20008000000 */
[----:B------:R-:W-:Y:S01]  /*2500*/  UMOV UR17, UR33 ;  /* 0x0000002100117c82 */ /* 0x000fe20008000000 */
[----:B------:R-:W-:Y:S01]  /*2510*/  UMOV UR18, UR34 ;  /* 0x0000002200127c82 */ /* 0x000fe20008000000 */
[----:B------:R-:W-:Y:S01]  /*2520*/  UMOV UR11, UR19 ;  /* 0x00000013000b7c82 */ /* 0x000fe20008000000 */
[----:B------:R-:W-:Y:S01]  /*2530*/  UMOV UR12, UR36 ;  /* 0x00000024000c7c82 */ /* 0x000fe20008000000 */
[----:B------:R-:W-:Y:S01]  /*2540*/  UMOV UR9, UR33 ;  /* 0x0000002100097c82 */ /* 0x000fe20008000000 */
[----:B------:R4:W-:Y:S01]  /*2550*/  UTMALDG.3D.MULTICAST.2CTA [UR24], [UR4], UR10, desc[UR42] ;  /* 0x00002a18040073b4 */ /* 0x0009e2000821180a */
[----:B------:R1:W-:Y:S01]  /*2560*/  UTMALDG.3D.MULTICAST.2CTA [UR16], [UR14], UR22, desc[UR42] ;  /* 0x00002a100e0073b4 */ /* 0x0003e20008211816 */
[----:B----4-:R-:W-:-:S02]  /*2570*/  UMOV UR10, UR26 ;  /* 0x0000001a000a7c82 */ /* 0x010fc40008000000 */
[----:B------:R1:W-:Y:S02]  /*2580*/  UTMALDG.3D.MULTICAST.2CTA [UR8], [UR14], UR22, desc[UR42] ;  /* 0x00002a080e0073b4 */ /* 0x0003e40008211816 */
[----:B-1----:R-:W-:Y:S01]  /*2590*/  NOP ;  /* 0x0000000000007918 */ /* 0x002fe20000000000 */
.L_x_41:
[----:B------:R-:W-:Y:S05]  /*25a0*/  BSYNC.RECONVERGENT B0 ;  /* 0x0000000000007941 */ /* 0x000fea0003800200 */
.L_x_40:
[----:B------:R-:W-:Y:S01]  /*25b0*/  UIADD3 UR13, UPT, UPT, UR13, 0x1, URZ ;  /* 0x000000010d0d7890 */ /* 0x000fe2000fffe0ff */
[----:B------:R-:W-:-:S03]  /*25c0*/  UMOV UR6, UR29 ;  /* 0x0000001d00067c82 */ /* 0x000fc60008000000 */
[----:B------:R-:W-:-:S09]  /*25d0*/  UISETP.NE.AND UP0, UPT, UR13, UR23, UPT ;  /* 0x000000170d00728c */ /* 0x000fd2000bf05270 */
[----:B------:R-:W-:Y:S05]  /*25e0*/  BRA.U UP0, `(.L_x_42) ;  /* 0xfffffff900fc7547 */ /* 0x000fea000b83ffff */
.L_x_34:
[C---:B------:R-:W-:Y:S01]  /*25f0*/  LEA R3, R11.reuse, UR21, 0x3 ;  /* 0x000000150b037c11 */ /* 0x040fe2000f8e18ff */
[----:B------:R-:W-:Y:S01]  /*2600*/  NOP ;  /* 0x0000000000007918 */ /* 0x000fe20000000000 */
[----:B-1----:R-:W-:Y:S02]  /*2610*/  SHF.L.U32 R0, R10, 0x1f, RZ ;  /* 0x0000001f0a007819 */ /* 0x002fe400000006ff */
[----:B------:R-:W-:Y:S02]  /*2620*/  LEA R4, R11, UR21, 0x4 ;  /* 0x000000150b047c11 */ /* 0x000fe4000f8e20ff */
[----:B------:R-:W1:Y:S02]  /*2630*/  SYNCS.PHASECHK.TRANS64.TRYWAIT P0, [R3+URZ+0x90], R0 ;  /* 0x00009000030075a7 */ /* 0x000e6400080011ff */
[----:B-1----:R-:W-:Y:S05]  /*2640*/  @!P0 BRA `(.L_x_43) ;  /* 0x0000009000308947 */ /* 0x002fea0003800000 */
.L_x_192:
[----:B------:R-:W4:Y:S01]  /*2650*/  LDS.128 R4, [R4+0x120] ;  /* 0x0001200004047984 */ /* 0x000f220000000c00 */
[----:B------:R-:W-:Y:S01]  /*2660*/  UISETP.GE.AND UP0, UPT, UR45, 0x1, UPT ;  /* 0x000000012d00788c */ /* 0x000fe2000bf06270 */
[----:B------:R-:W-:Y:S01]  /*2670*/  @!PT LDS RZ, [RZ] ;  /* 0x00000000fffff984 */ /* 0x000fe20000000800 */
[----:B------:R-:W-:Y:S01]  /*2680*/  @!PT LDS RZ, [RZ] ;  /* 0x00000000fffff984 */ /* 0x000fe20000000800 */
[----:B------:R-:W-:Y:S01]  /*2690*/  @!PT LDS RZ, [RZ] ;  /* 0x00000000fffff984 */ /* 0x000fe20000000800 */
[----:B------:R-:W-:Y:S01]  /*26a0*/  @!PT LDS RZ, [RZ] ;  /* 0x00000000fffff984 */ /* 0x000fe20000000800 */
[----:B------:R1:W-:Y:S06]  /*26b0*/  MEMBAR.ALL.CTA ;  /* 0x0000000000007992 */ /* 0x0003ec0000008000 */
[----:B-1----:R-:W1:Y:S01]  /*26c0*/  FENCE.VIEW.ASYNC.S ;  /* 0x00000000000073c6 */ /* 0x002e620000000000 */
[----:B----4-:R-:W-:-:S13]  /*26d0*/  LOP3.LUT P0, RZ, R6, 0x1, RZ, 0xc0, !PT ;  /* 0x0000000106ff7812 */ /* 0x010fda000780c0ff */
[----:B-1----:R-:W-:Y:S01]  /*26e0*/  VOTEU.ANY UP1, P0 ;  /* 0x0000000000ff7886 */ /* 0x002fe20000020100 */
[----:B------:R-:W-:-:S13]  /*26f0*/  PLOP3.LUT P0, PT, PT, PT, UP1, 0x80, 0x8 ;  /* 0x000000000008781c */ /* 0x000fda0003f0f018 */
[----:B------:R-:W-:Y:S02]  /*2700*/  @P0 LOP3.LUT R0, R5, 0xffff, RZ, 0xc0, !PT ;  /* 0x0000ffff05000812 */ /* 0x000fe400078ec0ff */
[----:B--2---:R-:W-:Y:S02]  /*2710*/  @P0 MOV R2, R4 ;  /* 0x0000000400020202 */ /* 0x004fe40000000f00 */
[----:B------:R-:W-:Y:S01]  /*2720*/  @P0 R2UR UR5, R0 ;  /* 0x00000000000502ca */ /* 0x000fe200000e0000 */
[----:B------:R-:W-:Y:S01]  /*2730*/  VIADD R0, R3, 0xa0 ;  /* 0x000000a003007836 */ /* 0x000fe20000000000 */
[----:B------:R-:W-:Y:S02]  /*2740*/  @P0 SHF.R.U32.HI R4, RZ, 0x10, R5 ;  /* 0x00000010ff040819 */ /* 0x000fe40000011605 */
[----:B------:R-:W-:Y:S02]  /*2750*/  @P0 R2UR UR6, R2 ;  /* 0x00000000020602ca */ /* 0x000fe400000e0000 */
[----:B------:R-:W-:-:S02]  /*2760*/  PRMT R0, RZ, 0x654, R0 ;  /* 0x00000654ff007816 */ /* 0x000fc40000000000 */
[----:B------:R-:W-:Y:S02]  /*2770*/  @P0 R2UR UR4, R4 ;  /* 0x00000000040402ca */ /* 0x000fe400000e0000 */
[----:B------:R1:W-:Y:S03]  /*2780*/  SYNCS.ARRIVE.TRANS64.RED.A1T0 RZ, [R0+URZ], RZ ;  /* 0x000000ff00ff79a7 */ /* 0x0003e600081004ff */
[----:B------:R-:W-:-:S04]  /*2790*/  @UP1 UMOV UR44, UR5 ;  /* 0x00000005002c1c82 */ /* 0x000fc80008000000 */
[----:B------:R-:W-:-:S04]  /*27a0*/  @UP1 UMOV UR48, UR6 ;  /* 0x0000000600301c82 */ /* 0x000fc80008000000 */
[----:B------:R-:W-:Y:S01]  /*27b0*/  @UP1 UMOV UR36, UR4 ;  /* 0x0000000400241c82 */ /* 0x000fe20008000000 */
[----:B------:R-:W-:Y:S05]  /*27c0*/  BRA.U !UP0, `(.L_x_44) ;  /* 0x0000000108d47547 */ /* 0x000fea000b800000 */
[----:B------:R-:W2:Y:S01]  /*27d0*/  LDCU.128 UR12, c[0x0][0xb10] ;  /* 0x00016200ff0c77ac */ /* 0x000ea20008000c00 */
[----:B------:R-:W4:Y:S01]  /*27e0*/  LDCU UR22, c[0x0][0xb20] ;  /* 0x00016400ff1677ac */ /* 0x000f220008000800 */
[----:B------:R-:W3:Y:S01]  /*27f0*/  LDCU UR20, c[0x0][0xb0c] ;  /* 0x00016180ff1477ac */ /* 0x000ee20008000800 */
[----:B------:R-:W1:Y:S01]  /*2800*/  LDCU.64 UR8, c[0x0][0xb28] ;  /* 0x00016500ff0877ac */ /* 0x000e620008000a00 */
[----:B------:R-:W-:Y:S02]  /*2810*/  UISETP.NE.AND UP3, UPT, UR45, 0x1, UPT ;  /* 0x000000012d00788c */ /* 0x000fe4000bf65270 */
[----:B--2---:R-:W-:Y:S02]  /*2820*/  UIMAD.WIDE.U32 UR6, UR49, UR15, URZ ;  /* 0x0000000f310672a5 */ /* 0x004fe4000f8e00ff */
[----:B------:R-:W-:Y:S02]  /*2830*/  UIMAD.WIDE.U32 UR4, UR50, UR12, URZ ;  /* 0x0000000c320472a5 */ /* 0x000fe4000f8e00ff */
[----:B------:R-:W-:-:S02]  /*2840*/  UISETP.NE.AND UP0, UPT, UR14, 0x1, UPT ;  /* 0x000000010e00788c */ /* 0x000fc4000bf05270 */
[----:B------:R-:W-:Y:S01]  /*2850*/  UIMAD.WIDE.U32 UR18, UR44, UR15, URZ ;  /* 0x0000000f2c1272a5 */ /* 0x000fe2000f8e00ff */
[----:B------:R-:W-:Y:S02]  /*2860*/  UMOV UR6, UR7 ;  /* 0x0000000700067c82 */ /* 0x000fe40008000000 */
[----:B------:R-:W-:Y:S01]  /*2870*/  UMOV UR4, UR5 ;  /* 0x0000000500047c82 */ /* 0x000fe20008000000 */
[----:B----4-:R-:W-:Y:S02]  /*2880*/  USHF.R.U32.HI UR6, URZ, UR22, UR6 ;  /* 0x00000016ff067299 */ /* 0x010fe40008011606 */
[----:B---3--:R-:W-:Y:S02]  /*2890*/  UISETP.NE.AND UP2, UPT, UR20, 0x1, UPT ;  /* 0x000000011400788c */ /* 0x008fe4000bf45270 */
[----:B------:R-:W-:Y:S02]  /*28a0*/  USHF.R.U32.HI UR4, URZ, UR13, UR4 ;  /* 0x0000000dff047299 */ /* 0x000fe40008011604 */
[----:B------:R-:W-:-:S02]  /*28b0*/  USEL UR5, UR49, UR6, !UP0 ;  /* 0x0000000631057287 */ /* 0x000fc4000c000000 */
[----:B------:R-:W-:Y:S02]  /*28c0*/  USEL UR6, UR50, UR4, !UP2 ;  /* 0x0000000432067287 */ /* 0x000fe4000d000000 */
[----:B-1----:R-:W-:Y:S01]  /*28d0*/  UIMAD.WIDE.U32 UR10, UR5, UR8, URZ ;  /* 0x00000008050a72a5 */ /* 0x002fe2000f8e00ff */
[----:B------:R-:W-:Y:S01]  /*28e0*/  UMOV UR4, UR19 ;  /* 0x0000001300047c82 */ /* 0x000fe20008000000 */
[----:B------:R-:W-:Y:S02]  /*28f0*/  UIMAD.WIDE.U32 UR16, UR48, UR12, URZ ;  /* 0x0000000c301072a5 */ /* 0x000fe4000f8e00ff */
[----:B------:R-:W-:-:S03]  /*2900*/  UIMAD.WIDE.U32 UR18, UR6, UR8, URZ ;  /* 0x00000008061272a5 */ /* 0x000fc6000f8e00ff */
[----:B------:R-:W-:Y:S01]  /*2910*/  UMOV UR10, UR11 ;  /* 0x0000000b000a7c82 */ /* 0x000fe20008000000 */
[----:B------:R-:W-:Y:S02]  /*2920*/  USHF.R.U32.HI UR4, URZ, UR22, UR4 ;  /* 0x00000016ff047299 */ /* 0x000fe40008011604 */
[----:B------:R-:W-:Y:S01]  /*2930*/  @UP3 USHF.R.U32.HI UR5, URZ, UR9, UR10 ;  /* 0x00000009ff053299 */ /* 0x000fe2000801160a */
[----:B------:R-:W-:Y:S01]  /*2940*/  UMOV UR16, UR17 ;  /* 0x0000001100107c82 */ /* 0x000fe20008000000 */
[----:B------:R-:W-:Y:S01]  /*2950*/  UMOV UR18, UR19 ;  /* 0x0000001300127c82 */ /* 0x000fe20008000000 */
[----:B------:R-:W-:Y:S02]  /*2960*/  USHF.R.U32.HI UR13, URZ, UR13, UR16 ;  /* 0x0000000dff0d7299 */ /* 0x000fe40008011610 */
[----:B------:R-:W-:Y:S02]  /*2970*/  USEL UR4, UR44, UR4, !UP0 ;  /* 0x000000042c047287 */ /* 0x000fe4000c000000 */
[----:B------:R-:W-:-:S02]  /*2980*/  @UP3 USHF.R.U32.HI UR6, URZ, UR9, UR18 ;  /* 0x00000009ff063299 */ /* 0x000fc40008011612 */
[----:B------:R-:W-:Y:S02]  /*2990*/  UIMAD UR7, UR45, UR5, URZ ;  /* 0x000000052d0772a4 */ /* 0x000fe4000f8e02ff */
[----:B------:R-:W-:Y:S02]  /*29a0*/  USEL UR5, UR48, UR13, !UP2 ;  /* 0x0000000d30057287 */ /* 0x000fe4000d000000 */
[----:B------:R-:W-:Y:S02]  /*29b0*/  UIMAD UR10, UR45, UR6, URZ ;  /* 0x000000062d0a72a4 */ /* 0x000fe4000f8e02ff */
[----:B------:R-:W-:Y:S02]  /*29c0*/  UISETP.GE.AND UP0, UPT, UR4, UR7, UPT ;  /* 0x000000070400728c */ /* 0x000fe4000bf06270 */
[----:B------:R-:W-:Y:S02]  /*29d0*/  UIMAD.WIDE.U32 UR12, UR4, UR8, URZ ;  /* 0x00000008040c72a5 */ /* 0x000fe4000f8e00ff */
[----:B------:R-:W-:-:S02]  /*29e0*/  UISETP.GE.OR UP0, UPT, UR5, UR10, UP0 ;  /* 0x0000000a0500728c */ /* 0x000fc40008706670 */
        /* <DEDUP_REMOVED lines=19> */
.L_x_44:
[----:B------:R-:W2:Y:S02]  /*2b20*/  LDCU UR4, c[0x0][0xb30] ;  /* 0x00016600ff0477ac */ /* 0x000ea40008000800 */
[----:B--2---:R-:W-:-:S09]  /*2b30*/  UISETP.NE.AND UP0, UPT, UR4, 0x1, UPT ;  /* 0x000000010400788c */ /* 0x004fd2000bf05270 */
[----:B------:R-:W-:Y:S05]  /*2b40*/  BRA.U UP0, `(.L_x_45) ;  /* 0x0000000100447547 */ /* 0x000fea000b800000 */
[----:B------:R-:W2:Y:S01]  /*2b50*/  LDCU.128 UR8, c[0x0][0xb10] ;  /* 0x00016200ff0877ac */ /* 0x000ea20008000c00 */
[----:B------:R-:W4:Y:S01]  /*2b60*/  LDCU UR12, c[0x0][0xb0c] ;  /* 0x00016180ff0c77ac */ /* 0x000f220008000800 */
[----:B------:R-:W1:Y:S01]  /*2b70*/  LDCU UR13, c[0x0][0xb20] ;  /* 0x00016400ff0d77ac */ /* 0x000e620008000800 */
[----:B--2---:R-:W-:Y:S02]  /*2b80*/  UIMAD.WIDE.U32 UR6, UR48, UR8, URZ ;  /* 0x00000008300672a5 */ /* 0x004fe4000f8e00ff */
[----:B------:R-:W-:Y:S02]  /*2b90*/  UIMAD.WIDE.U32 UR4, UR44, UR11, URZ ;  /* 0x0000000b2c0472a5 */ /* 0x000fe4000f8e00ff */
[----:B----4-:R-:W-:Y:S02]  /*2ba0*/  UISETP.NE.AND UP2, UPT, UR12, 0x1, UPT ;  /* 0x000000010c00788c */ /* 0x010fe4000bf45270 */
[----:B------:R-:W-:Y:S01]  /*2bb0*/  UISETP.NE.AND UP0, UPT, UR10, 0x1, UPT ;  /* 0x000000010a00788c */ /* 0x000fe2000bf05270 */
[----:B------:R-:W-:-:S02]  /*2bc0*/  UMOV UR6, UR7 ;  /* 0x0000000700067c82 */ /* 0x000fc40008000000 */
[----:B------:R-:W-:Y:S01]  /*2bd0*/  UMOV UR4, UR5 ;  /* 0x0000000500047c82 */ /* 0x000fe20008000000 */
[----:B------:R-:W-:Y:S02]  /*2be0*/  USHF.R.U32.HI UR9, URZ, UR9, UR6 ;  /* 0x00000009ff097299 */ /* 0x000fe40008011606 */
[----:B-1----:R-:W-:Y:S02]  /*2bf0*/  USHF.R.U32.HI UR4, URZ, UR13, UR4 ;  /* 0x0000000dff047299 */ /* 0x002fe40008011604 */
[----:B------:R-:W-:Y:S02]  /*2c00*/  USEL UR5, UR48, UR9, !UP2 ;  /* 0x0000000930057287 */ /* 0x000fe4000d000000 */
[----:B------:R-:W-:-:S04]  /*2c10*/  USEL UR4, UR44, UR4, !UP0 ;  /* 0x000000042c047287 */ /* 0x000fc8000c000000 */
[----:B------:R-:W-:Y:S02]  /*2c20*/  UIADD3 UR6, UPT, UPT, UR5, -UR4, URZ ;  /* 0x8000000405067290 */ /* 0x000fe4000fffe0ff */
[----:B------:R-:W-:Y:S02]  /*2c30*/  UIADD3 UR4, UPT, UPT, -UR5, UR4, URZ ;  /* 0x0000000405047290 */ /* 0x000fe4000fffe1ff */
[----:B------:R-:W-:Y:S02]  /*2c40*/  UIMAD UR44, UR6, UR10, UR44 ;  /* 0x0000000a062c72a4 */ /* 0x000fe4000f8e022c */
[----:B------:R-:W-:-:S12]  /*2c50*/  UIMAD UR48, UR4, UR12, UR48 ;  /* 0x0000000c043072a4 */ /* 0x000fd8000f8e0230 */
.L_x_45:
[----:B------:R-:W-:Y:S01]  /*2c60*/  VIADD R11, R11, 0x1 ;  /* 0x000000010b0b7836 */ /* 0x000fe20000000000 */
[----:B------:R-:W-:Y:S02]  /*2c70*/  R2UR UR5, R58 ;  /* 0x000000003a0572ca */ /* 0x000fe400000e0000 */
[----:B------:R-:W-:Y:S02]  /*2c80*/  R2UR UR4, R57 ;  /* 0x00000000390472ca */ /* 0x000fe400000e0000 */
[C---:B------:R-:W-:Y:S02]  /*2c90*/  ISETP.NE.AND P0, PT, R11.reuse, 0x2, PT ;  /* 0x000000020b00780c */ /* 0x040fe40003f05270 */
[----:B------:R-:W-:Y:S02]  /*2ca0*/  PLOP3.LUT P2, PT, PT, PT, PT, 0x80, 0x8 ;  /* 0x000000000008781c */ /* 0x000fe40003f4f070 */
[----:B-1----:R-:W-:Y:S02]  /*2cb0*/  SEL R0, RZ, 0x1, P0 ;  /* 0x00000001ff007807 */ /* 0x002fe40000000000 */
[----:B------:R-:W-:-:S02]  /*2cc0*/  SEL R11, R11, RZ, P0 ;  /* 0x000000ff0b0b7207 */ /* 0x000fc40000000000 */
[----:B------:R-:W-:Y:S01]  /*2cd0*/  LOP3.LUT R10, R10, R0, RZ, 0x3c, !PT ;  /* 0x000000000a0a7212 */ /* 0x000fe200078e3cff */
[----:B------:R-:W-:Y:S02]  /*2ce0*/  UIADD3 UR20, UPT, UPT, UR48, UR5, URZ ;  /* 0x0000000530147290 */ /* 0x000fe4000fffe0ff */
[----:B------:R-:W-:Y:S01]  /*2cf0*/  UIADD3 UR24, UPT, UPT, UR44, UR4, URZ ;  /* 0x000000042c187290 */ /* 0x000fe2000fffe0ff */
[----:B------:R-:W-:Y:S11]  /*2d00*/  BRA.U UP1, `(.L_x_46) ;  /* 0xffffffed018c7547 */ /* 0x000ff6000b83ffff */
[----:B------:R-:W-:Y:S01]  /*2d10*/  UIADD3 UR21, UPT, UPT, UR21, 0x20, URZ ;  /* 0x0000002015157890 */ /* 0x000fe2000fffe0ff */
[----:B------:R-:W-:-:S03]  /*2d20*/  SHF.L.U32 R2, R12, 0x1f, RZ ;  /* 0x0000001f0c027819 */ /* 0x000fc600000006ff */
[----:B------:R-:W-:-:S09]  /*2d30*/  ULEA UR4, UR29, UR21, 0x3 ;  /* 0x000000151d047291 */ /* 0x000fd2000f8e18ff */
[----:B------:R-:W1:Y:S02]  /*2d40*/  SYNCS.PHASECHK.TRANS64.TRYWAIT P0, [UR4], R2 ;  /* 0x00000002ff0075a7 */ /* 0x000e640008001104 */
[----:B-1----:R-:W-:Y:S05]  /*2d50*/  @!P0 BRA `(.L_x_47) ;  /* 0x0000008800808947 */ /* 0x002fea0003800000 */
.L_x_194:
[----:B------:R-:W-:-:S04]  /*2d60*/  UIADD3 UR4, UPT, UPT, UR29, 0x1, URZ ;  /* 0x000000011d047890 */ /* 0x000fc8000fffe0ff */
[----:B------:R-:W-:-:S04]  /*2d70*/  UISETP.NE.AND UP0, UPT, UR4, 0x4, UPT ;  /* 0x000000040400788c */ /* 0x000fc8000bf05270 */
[----:B------:R-:W-:Y:S02]  /*2d80*/  USEL UR6, URZ, 0x1, UP0 ;  /* 0x00000001ff067887 */ /* 0x000fe40008000000 */
[----:B------:R-:W-:-:S04]  /*2d90*/  USEL UR4, UR4, URZ, UP0 ;  /* 0x000000ff04047287 */ /* 0x000fc80008000000 */
[----:B------:R-:W-:Y:S01]  /*2da0*/  ULEA UR5, UR4, UR21, 0x3 ;  /* 0x0000001504057291 */ /* 0x000fe2000f8e18ff */
[----:B-1----:R-:W-:-:S04]  /*2db0*/  LOP3.LUT R2, R12, UR6, RZ, 0x3c, !PT ;  /* 0x000000060c027c12 */ /* 0x002fc8000f8e3cff */
[----:B------:R-:W-:-:S04]  /*2dc0*/  SHF.L.U32 R3, R2, 0x1f, RZ ;  /* 0x0000001f02037819 */ /* 0x000fc800000006ff */
[----:B------:R-:W1:Y:S02]  /*2dd0*/  SYNCS.PHASECHK.TRANS64.TRYWAIT P0, [UR5], R3 ;  /* 0x00000003ff0075a7 */ /* 0x000e640008001105 */
[----:B-1----:R-:W-:Y:S05]  /*2de0*/  @!P0 BRA `(.L_x_48) ;  /* 0x0000008800748947 */ /* 0x002fea0003800000 */
.L_x_196:
[----:B------:R-:W-:-:S04]  /*2df0*/  UIADD3 UR4, UPT, UPT, UR4, 0x1, URZ ;  /* 0x0000000104047890 */ /* 0x000fc8000fffe0ff */
[----:B------:R-:W-:-:S04]  /*2e00*/  UISETP.NE.AND UP0, UPT, UR4, 0x4, UPT ;  /* 0x000000040400788c */ /* 0x000fc8000bf05270 */
[----:B------:R-:W-:Y:S02]  /*2e10*/  USEL UR6, URZ, 0x1, UP0 ;  /* 0x00000001ff067887 */ /* 0x000fe40008000000 */
[----:B------:R-:W-:-:S04]  /*2e20*/  USEL UR4, UR4, URZ, UP0 ;  /* 0x000000ff04047287 */ /* 0x000fc80008000000 */
[----:B------:R-:W-:Y:S01]  /*2e30*/  ULEA UR5, UR4, UR21, 0x3 ;  /* 0x0000001504057291 */ /* 0x000fe2000f8e18ff */
[----:B------:R-:W-:-:S04]  /*2e40*/  LOP3.LUT R2, R2, UR6, RZ, 0x3c, !PT ;  /* 0x0000000602027c12 */ /* 0x000fc8000f8e3cff */
[----:B-1----:R-:W-:-:S04]  /*2e50*/  SHF.L.U32 R3, R2, 0x1f, RZ ;  /* 0x0000001f02037819 */ /* 0x002fc800000006ff */
[----:B------:R-:W1:Y:S02]  /*2e60*/  SYNCS.PHASECHK.TRANS64.TRYWAIT P0, [UR5], R3 ;  /* 0x00000003ff0075a7 */ /* 0x000e640008001105 */
[----:B-1----:R-:W-:Y:S05]  /*2e70*/  @!P0 BRA `(.L_x_49) ;  /* 0x0000008800688947 */ /* 0x002fea0003800000 */
.L_x_198:
[----:B------:R-:W-:-:S04]  /*2e80*/  UIADD3 UR4, UPT, UPT, UR4, 0x1, URZ ;  /* 0x0000000104047890 */ /* 0x000fc8000fffe0ff */
[----:B------:R-:W-:-:S04]  /*2e90*/  UISETP.NE.AND UP0, UPT, UR4, 0x4, UPT ;  /* 0x000000040400788c */ /* 0x000fc8000bf05270 */
[----:B------:R-:W-:Y:S02]  /*2ea0*/  USEL UR5, URZ, 0x1, UP0 ;  /* 0x00000001ff057887 */ /* 0x000fe40008000000 */
[----:B------:R-:W-:-:S04]  /*2eb0*/  USEL UR4, UR4, URZ, UP0 ;  /* 0x000000ff04047287 */ /* 0x000fc80008000000 */
[----:B------:R-:W-:Y:S01]  /*2ec0*/  ULEA UR4, UR4, UR21, 0x3 ;  /* 0x0000001504047291 */ /* 0x000fe2000f8e18ff */
[----:B------:R-:W-:-:S04]  /*2ed0*/  LOP3.LUT R2, R2, UR5, RZ, 0x3c, !PT ;  /* 0x0000000502027c12 */ /* 0x000fc8000f8e3cff */
[----:B------:R-:W-:Y:S01]  /*2ee0*/  SHF.L.U32 R2, R2, 0x1f, RZ ;  /* 0x0000001f02027819 */ /* 0x000fe200000006ff */
[----:B-1----:R-:W-:-:S07]  /*2ef0*/  IMAD.U32 R0, RZ, RZ, UR4 ;  /* 0x00000004ff007e24 */ /* 0x002fce000f8e00ff */
.L_x_50:
[----:B-1----:R1:W2:Y:S02]  /*2f00*/  SYNCS.PHASECHK.TRANS64.TRYWAIT P0, [R0+URZ], R2 ;  /* 0x00000002000075a7 */ /* 0x0022a400080011ff */
[----:B--2---:R-:W-:Y:S05]  /*2f10*/  @!P0 NANOSLEEP.SYNCS 0x989680 ;  /* 0x009896800000895d */ /* 0x004fea0003900000 */
[----:B------:R-:W2:Y:S02]  /*2f20*/  @!P0 SYNCS.PHASECHK.TRANS64 P0, [R0+URZ], R2 ;  /* 0x00000002000085a7 */ /* 0x000ea400080010ff */
[----:B--2---:R-:W-:Y:S05]  /*2f30*/  @P0 EXIT ;  /* 0x000000000000094d */ /* 0x004fea0003800000 */
[----:B------:R-:W-:Y:S05]  /*2f40*/  BRA `(.L_x_50) ;  /* 0xfffffffc00ec7947 */ /* 0x000fea000383ffff */
.L_x_22:
[----:B------:R-:W-:-:S04]  /*2f50*/  UISETP.NE.AND UP0, UPT, UR53, URZ, UPT ;  /* 0x000000ff3500728c */ /* 0x000fc8000bf05270 */
[----:B------:R-:W-:-:S09]  /*2f60*/  UISETP.NE.OR UP0, UPT, UR22, 0x1, UP0 ;  /* 0x000000011600788c */ /* 0x000fd20008705670 */
[----:B------:R-:W-:Y:S05]  /*2f70*/  BRA.U UP0, `(.L_x_51) ;  /* 0x0000000500487547 */ /* 0x000fea000b800000 */
[----:B------:R-:W-:Y:S01]  /*2f80*/  ISETP.GE.U32.AND P2, PT, R0, 0x8, PT ;  /* 0x000000080000780c */ /* 0x000fe20003f46070 */
[----:B------:R-:W-:Y:S01]  /*2f90*/  IMAD.MOV.U32 R12, RZ, RZ, 0x1 ;  /* 0x00000001ff0c7424 */ /* 0x000fe200078e00ff */
[----:B------:R-:W-:Y:S02]  /*2fa0*/  CS2R R10, SRZ ;  /* 0x00000000000a7805 */ /* 0x000fe4000001ff00 */
[----:B------:R-:W-:Y:S01]  /*2fb0*/  CS2R R8, SRZ ;  /* 0x0000000000087805 */ /* 0x000fe2000001ff00 */
[----:B------:R-:W-:Y:S01]  /*2fc0*/  UMOV UR6, 0x400 ;  /* 0x0000040000067882 */ /* 0x000fe20000000000 */
[----:B------:R-:W-:Y:S01]  /*2fd0*/  UMOV UR5, URZ ;  /* 0x000000ff00057c82 */ /* 0x000fe20008000000 */
[----:B------:R-:W-:-:S12]  /*2fe0*/  ULEA UR6, UR53, UR6, 0x18 ;  /* 0x0000000635067291 */ /* 0x000fd8000f8ec0ff */
.L_x_55:
[----:B------:R-:W-:Y:S02]  /*2ff0*/  LEA R2, R8, UR6, 0x3 ;  /* 0x0000000608027c11 */ /* 0x000fe4000f8e18ff */
[----:B------:R-:W-:-:S03]  /*3000*/  SHF.L.U32 R4, R9, 0x1f, RZ ;  /* 0x0000001f09047819 */ /* 0x000fc600000006ff */
[----:B------:R-:W-:Y:S01]  /*3010*/  VIADD R5, R2, 0x100 ;  /* 0x0000010002057836 */ /* 0x000fe20000000000 */
[----:B------:R-:W2:Y:S02]  /*3020*/  SYNCS.PHASECHK.TRANS64.TRYWAIT P0, [R2+URZ+0xf0], R4 ;  /* 0x0000f004020075a7 */ /* 0x000ea400080011ff */
[----:B--2---:R-:W-:Y:S05]  /*3030*/  @!P0 BRA `(.L_x_52) ;  /* 0x0000008800108947 */ /* 0x004fea0003800000 */
.L_x_199:
[----:B------:R-:W-:Y:S01]  /*3040*/  ULEA UR4, UR5, UR6, 0x3 ;  /* 0x0000000605047291 */ /* 0x000fe2000f8e18ff */
[----:B--2---:R-:W-:Y:S01]  /*3050*/  PRMT R2, RZ, 0x654, R5 ;  /* 0x00000654ff027816 */ /* 0x004fe20000000005 */
[----:B------:R-:W-:Y:S01]  /*3060*/  @!P2 IMAD.MOV.U32 R4, RZ, RZ, 0x10 ;  /* 0x00000010ff04a424 */ /* 0x000fe200078e00ff */
[----:B------:R-:W-:Y:S01]  /*3070*/  SHF.L.U32 R5, R12, 0x1f, RZ ;  /* 0x0000001f0c057819 */ /* 0x000fe200000006ff */
[----:B------:R-:W-:Y:S01]  /*3080*/  UIADD3 UR7, UPT, UPT, UR4, 0x90, URZ ;  /* 0x0000009004077890 */ /* 0x000fe2000fffe0ff */
[----:B------:R2:W-:Y:S05]  /*3090*/  SYNCS.ARRIVE.TRANS64.RED.A1T0 RZ, [R2+URZ], RZ ;  /* 0x000000ff02ff79a7 */ /* 0x0005ea00081004ff */
[----:B------:R-:W-:Y:S01]  /*30a0*/  IMAD.U32 R6, RZ, RZ, UR7 ;  /* 0x00000007ff067e24 */ /* 0x000fe2000f8e00ff */
[----:B------:R-:W3:Y:S04]  /*30b0*/  SYNCS.PHASECHK.TRANS64.TRYWAIT P0, [UR4+0xa0], R5 ;  /* 0x0000a005ff0075a7 */ /* 0x000ee80008001104 */
[----:B------:R-:W-:Y:S01]  /*30c0*/  PRMT R6, R0, 0x654, R6 ;  /* 0x0000065400067816 */ /* 0x000fe20000000006 */
[----:B--23--:R-:W-:Y:S06]  /*30d0*/  @!P0 BRA `(.L_x_53) ;  /* 0x0000008400fc8947 */ /* 0x00cfec0003800000 */
.L_x_201:
[----:B------:R-:W-:Y:S01]  /*30e0*/  ULEA UR8, UR5, UR6, 0x4 ;  /* 0x0000000605087291 */ /* 0x000fe2000f8e20ff */
[----:B------:R-:W-:Y:S01]  /*30f0*/  SEL R3, R6, R3, !P2 ;  /* 0x0000000306037207 */ /* 0x000fe20005000000 */
[----:B------:R-:W-:Y:S01]  /*3100*/  UIADD3 UR9, UPT, UPT, UR4, 0x90, URZ ;  /* 0x0000009004097890 */ /* 0x000fe2000fffe0ff */
[----:B--2---:R-:W-:Y:S01]  /*3110*/  LEA R2, R11, UR6, 0x3 ;  /* 0x000000060b027c11 */ /* 0x004fe2000f8e18ff */
[----:B------:R-:W-:Y:S01]  /*3120*/  UIADD3 UR8, UPT, UPT, UR8, 0x120, URZ ;  /* 0x0000012008087890 */ /* 0x000fe2000fffe0ff */
[----:B------:R2:W-:Y:S01]  /*3130*/  @!P2 SYNCS.ARRIVE.TRANS64.RED RZ, [R3+URZ], R4 ;  /* 0x0000000403ffa9a7 */ /* 0x0005e200080004ff */
[----:B------:R-:W-:Y:S01]  /*3140*/  UIADD3 UR4, UPT, UPT, UR5, 0x1, URZ ;  /* 0x0000000105047890 */ /* 0x000fe2000fffe0ff */
[----:B------:R-:W-:-:S03]  /*3150*/  VIADD R8, R8, 0x1 ;  /* 0x0000000108087836 */ /* 0x000fc60000000000 */
[----:B------:R-:W-:Y:S02]  /*3160*/  UISETP.NE.AND UP0, UPT, UR4, 0x2, UPT ;  /* 0x000000020400788c */ /* 0x000fe4000bf05270 */
[----:B------:R-:W-:Y:S01]  /*3170*/  ISETP.NE.AND P0, PT, R8, 0x2, PT ;  /* 0x000000020800780c */ /* 0x000fe20003f05270 */
[----:B------:R-:W-:Y:S06]  /*3180*/  UGETNEXTWORKID.BROADCAST [UR8], [UR9] ;  /* 0x00000000080073ca */ /* 0x000fec0008000100 */
[----:B------:R-:W-:Y:S02]  /*3190*/  USEL UR7, URZ, 0x1, UP0 ;  /* 0x00000001ff077887 */ /* 0x000fe40008000000 */
[----:B------:R-:W-:-:S04]  /*31a0*/  USEL UR5, UR4, URZ, UP0 ;  /* 0x000000ff04057287 */ /* 0x000fc80008000000 */
[----:B------:R-:W-:Y:S02]  /*31b0*/  LOP3.LUT R12, R12, UR7, RZ, 0x3c, !PT ;  /* 0x000000070c0c7c12 */ /* 0x000fe4000f8e3cff */
[----:B--2---:R-:W-:-:S04]  /*31c0*/  SHF.L.U32 R4, R10, 0x1f, RZ ;  /* 0x0000001f0a047819 */ /* 0x004fc800000006ff */
[----:B------:R-:W2:Y:S02]  /*31d0*/  SYNCS.PHASECHK.TRANS64.TRYWAIT P1, [R2+URZ+0x90], R4 ;  /* 0x00009004020075a7 */ /* 0x000ea400080211ff */
[----:B--2---:R-:W-:Y:S05]  /*31e0*/  @!P1 BRA `(.L_x_54) ;  /* 0x0000008400d09947 */ /* 0x004fea0003800000 */
.L_x_202:
[C---:B--2---:R-:W-:Y:S01]  /*31f0*/  LEA R4, R11.reuse, UR6, 0x4 ;  /* 0x000000060b047c11 */ /* 0x044fe2000f8e20ff */
[----:B------:R-:W-:Y:S01]  /*3200*/  VIADD R2, R2, 0xa0 ;  /* 0x000000a002027836 */ /* 0x000fe20000000000 */
[----:B------:R-:W-:Y:S01]  /*3210*/  SEL R8, R8, RZ, P0 ;  /* 0x000000ff08087207 */ /* 0x000fe20000000000 */
[----:B------:R-:W-:-:S03]  /*3220*/  VIADD R11, R11, 0x1 ;  /* 0x000000010b0b7836 */ /* 0x000fc60000000000 */
[----:B------:R-:W2:Y:S01]  /*3230*/  LDS.128 R4, [R4+0x120] ;  /* 0x0001200004047984 */ /* 0x000ea20000000c00 */
[----:B------:R-:W-:Y:S02]  /*3240*/  PRMT R2, RZ, 0x654, R2 ;  /* 0x00000654ff027816 */ /* 0x000fe40000000002 */
[C---:B------:R-:W-:Y:S01]  /*3250*/  ISETP.NE.AND P1, PT, R11.reuse, 0x2, PT ;  /* 0x000000020b00780c */ /* 0x040fe20003f25270 */
[----:B------:R-:W-:Y:S01]  /*3260*/  @!PT LDS RZ, [RZ] ;  /* 0x00000000fffff984 */ /* 0x000fe20000000800 */
[----:B------:R-:W-:Y:S01]  /*3270*/  @!PT LDS RZ, [RZ] ;  /* 0x00000000fffff984 */ /* 0x000fe20000000800 */
[----:B------:R-:W-:Y:S01]  /*3280*/  @!PT LDS RZ, [RZ] ;  /* 0x00000000fffff984 */ /* 0x000fe20000000800 */
[----:B------:R-:W-:Y:S01]  /*3290*/  @!PT LDS RZ, [RZ] ;  /* 0x00000000fffff984 */ /* 0x000fe20000000800 */
[----:B------:R3:W-:Y:S06]  /*32a0*/  MEMBAR.ALL.CTA ;  /* 0x0000000000007992 */ /* 0x0007ec0000008000 */
[----:B---3--:R-:W3:Y:S01]  /*32b0*/  FENCE.VIEW.ASYNC.S ;  /* 0x00000000000073c6 */ /* 0x008ee20000000000 */
[----:B------:R-:W-:Y:S01]  /*32c0*/  SEL R11, R11, RZ, P1 ;  /* 0x000000ff0b0b7207 */ /* 0x000fe20000800000 */
[----:B---3--:R3:W-:Y:S01]  /*32d0*/  SYNCS.ARRIVE.TRANS64.RED.A1T0 RZ, [R2+URZ], RZ ;  /* 0x000000ff02ff79a7 */ /* 0x0087e200081004ff */
[----:B--2---:R-:W-:-:S02]  /*32e0*/  LOP3.LUT P3, RZ, R6, 0x1, RZ, 0xc0, !PT ;  /* 0x0000000106ff7812 */ /* 0x004fc4000786c0ff */
[----:B------:R-:W-:-:S04]  /*32f0*/  SEL R4, RZ, 0x1, P1 ;  /* 0x00000001ff047807 */ /* 0x000fc80000800000 */
[----:B------:R-:W-:Y:S02]  /*3300*/  LOP3.LUT R10, R10, R4, RZ, 0x3c, !PT ;  /* 0x000000040a0a7212 */ /* 0x000fe400078e3cff */
[----:B---3--:R-:W-:-:S04]  /*3310*/  SEL R2, RZ, 0x1, P0 ;  /* 0x00000001ff027807 */ /* 0x008fc80000000000 */
[----:B------:R-:W-:Y:S01]  /*3320*/  LOP3.LUT R9, R9, R2, RZ, 0x3c, !PT ;  /* 0x0000000209097212 */ /* 0x000fe200078e3cff */
[----:B------:R-:W-:Y:S06]  /*3330*/  @P3 BRA `(.L_x_55) ;  /* 0xfffffffc002c3947 */ /* 0x000fec000383ffff */
[----:B------:R-:W-:Y:S01]  /*3340*/  ULEA UR4, UR5, UR6, 0x3 ;  /* 0x0000000605047291 */ /* 0x000fe2000f8e18ff */
[----:B------:R-:W-:-:S08]  /*3350*/  SHF.L.U32 R2, R12, 0x1f, RZ ;  /* 0x0000001f0c027819 */ /* 0x000fd000000006ff */
[----:B------:R-:W2:Y:S02]  /*3360*/  SYNCS.PHASECHK.TRANS64 P0, [UR4+0xa0], R2 ;  /* 0x0000a002ff0075a7 */ /* 0x000ea40008001004 */
[----:B--2---:R-:W-:Y:S05]  /*3370*/  @P0 BRA `(.L_x_56) ;  /* 0x0000000000080947 */ /* 0x004fea0003800000 */
[----:B------:R-:W2:Y:S02]  /*3380*/  SYNCS.PHASECHK.TRANS64.TRYWAIT P0, [UR4+0xa0], R2 ;  /* 0x0000a002ff0075a7 */ /* 0x000ea40008001104 */
[----:B--2---:R-:W-:Y:S05]  /*3390*/  @!P0 BRA `(.L_x_57) ;  /* 0x0000008400788947 */ /* 0x004fea0003800000 */
.L_x_56:
[----:B------:R-:W-:-:S04]  /*33a0*/  UIADD3 UR7, UPT, UPT, UR5, 0x1, URZ ;  /* 0x0000000105077890 */ /* 0x000fc8000fffe0ff */
[----:B------:R-:W-:-:S04]  /*33b0*/  UISETP.NE.AND UP0, UPT, UR7, 0x2, UPT ;  /* 0x000000020700788c */ /* 0x000fc8000bf05270 */
[----:B------:R-:W-:Y:S02]  /*33c0*/  USEL UR8, URZ, 0x1, UP0 ;  /* 0x00000001ff087887 */ /* 0x000fe40008000000 */
[----:B------:R-:W-:-:S04]  /*33d0*/  USEL UR7, UR7, URZ, UP0 ;  /* 0x000000ff07077287 */ /* 0x000fc80008000000 */
[----:B------:R-:W-:Y:S01]  /*33e0*/  ULEA UR7, UR7, UR6, 0x3 ;  /* 0x0000000607077291 */ /* 0x000fe2000f8e18ff */
[----:B--2---:R-:W-:-:S04]  /*33f0*/  LOP3.LUT R2, R12, UR8, RZ, 0x3c, !PT ;  /* 0x000000080c027c12 */ /* 0x004fc8000f8e3cff */
[----:B------:R-:W-:-:S04]  /*3400*/  SHF.L.U32 R0, R2, 0x1f, RZ ;  /* 0x0000001f02007819 */ /* 0x000fc800000006ff */
[----:B------:R-:W2:Y:S02]  /*3410*/  SYNCS.PHASECHK.TRANS64 P0, [UR7+0xa0], R0 ;  /* 0x0000a000ff0075a7 */ /* 0x000ea40008001007 */
[----:B-12---:R-:W-:Y:S05]  /*3420*/  @P0 EXIT ;  /* 0x000000000000094d */ /* 0x006fea0003800000 */
[----:B------:R-:W-:Y:S02]  /*3430*/  SHF.L.U32 R2, R2, 0x1f, RZ ;  /* 0x0000001f02027819 */ /* 0x000fe400000006ff */
[----:B------:R-:W-:-:S07]  /*3440*/  MOV R0, UR7 ;  /* 0x0000000700007c02 */ /* 0x000fce0008000f00 */
.L_x_58:
[----:B-1----:R1:W2:Y:S02]  /*3450*/  SYNCS.PHASECHK.TRANS64.TRYWAIT P0, [R0+URZ+0xa0], R2 ;  /* 0x0000a002000075a7 */ /* 0x0022a400080011ff */
[----:B--2---:R-:W-:Y:S05]  /*3460*/  @!P0 NANOSLEEP.SYNCS 0x989680 ;  /* 0x009896800000895d */ /* 0x004fea0003900000 */
[----:B------:R-:W2:Y:S02]  /*3470*/  @!P0 SYNCS.PHASECHK.TRANS64 P0, [R0+URZ+0xa0], R2 ;  /* 0x0000a002000085a7 */ /* 0x000ea400080010ff */
[----:B--2---:R-:W-:Y:S05]  /*3480*/  @P0 EXIT ;  /* 0x000000000000094d */ /* 0x004fea0003800000 */
[----:B------:R-:W-:Y:S05]  /*3490*/  BRA `(.L_x_58) ;  /* 0xfffffffc00ec7947 */ /* 0x000fea000383ffff */
.L_x_51:
[----:B------:R-:W-:Y:S05]  /*34a0*/  BRA.U UP6, `(.L_x_59) ;  /* 0x0000001506487547 */ /* 0x000fea000b800000 */
[----:B------:R-:W-:Y:S01]  /*34b0*/  UMOV UR4, 0x40 ;  /* 0x0000004000047882 */ /* 0x000fe20000000000 */
[----:B------:R-:W-:Y:S01]  /*34c0*/  NOP ;  /* 0x0000000000007918 */ /* 0x000fe20000000000 */
[----:B------:R-:W-:Y:S01]  /*34d0*/  ULEA UR5, UR53, UR4, 0x18 ;  /* 0x0000000435057291 */ /* 0x000fe2000f8ec0ff */
[----:B------:R-:W-:Y:S02]  /*34e0*/  UMOV UR6, 0x400 ;  /* 0x0000040000067882 */ /* 0x000fe40000000000 */
[----:B------:R-:W-:-:S06]  /*34f0*/  ULEA UR6, UR53, UR6, 0x18 ;  /* 0x0000000635067291 */ /* 0x000fcc000f8ec0ff */
[----:B------:R-:W2:Y:S02]  /*3500*/  LDS.U8 R0, [UR5+0x1c] ;  /* 0x00001c05ff007984 */ /* 0x000ea40008000000 */
[----:B--2---:R-:W-:-:S13]  /*3510*/  ISETP.NE.AND P0, PT, R0, RZ, PT ;  /* 0x000000ff0000720c */ /* 0x004fda0003f05270 */
[----:B------:R-:W-:Y:S05]  /*3520*/  @P0 BRA `(.L_x_60) ;  /* 0x0000000400080947 */ /* 0x000fea0003800000 */
[----:B------:R-:W-:Y:S02]  /*3530*/  UISETP.NE.U32.AND UP1, UPT, UR68, 0x1, UPT ;  /* 0x000000014400788c */ /* 0x000fe4000bf25070 */
[----:B------:R-:W-:-:S07]  /*3540*/  UIADD3 UR7, UPT, UPT, UR5, 0x8, URZ ;  /* 0x0000000805077890 */ /* 0x000fce000fffe0ff */
[----:B------:R-:W-:Y:S05]  /*3550*/  BRA.U !UP1, `(.L_x_61) ;  /* 0x00000001099c7547 */ /* 0x000fea000b800000 */
[----:B------:R-:W-:Y:S01]  /*3560*/  ELECT P0, URZ, PT ;  /* 0x0000000000ff782f */ /* 0x000fe20003800000 */
[----:B------:R-:W-:-:S12]  /*3570*/  BSSY B0, `(.L_x_61) ;  /* 0x0000025000007945 */ /* 0x000fd80003800000 */
[----:B------:R-:W-:Y:S05]  /*3580*/  @!P0 BRA `(.L_x_62) ;  /* 0x00000000008c8947 */ /* 0x000fea0003800000 */
[----:B------:R-:W-:-:S05]  /*3590*/  UMOV UR4, 0x10 ;  /* 0x0000001000047882 */ /* 0x000fca0000000000 */
[----:B------:R-:W-:Y:S04]  /*35a0*/  DEPBAR.LE SB2, 0x36 ;  /* 0x0000ad800000791a */ /* 0x000fe80000000000 */
[----:B------:R-:W2:Y:S02]  /*35b0*/  UTCATOMSWS.2CTA.FIND_AND_SET.ALIGN UP0, UR4, UR4 ;  /* 0x00000004000475e3 */ /* 0x000ea40008200800 */
[----:B--2---:R-:W-:Y:S01]  /*35c0*/  MOV R10, UR4 ;  /* 0x00000004000a7c02 */ /* 0x004fe20008000f00 */
[----:B------:R-:W-:Y:S06]  /*35d0*/  BRA.U UP0, `(.L_x_63) ;  /* 0x0000000100187547 */ /* 0x000fec000b800000 */
.L_x_64:
[----:B------:R-:W-:Y:S05]  /*35e0*/  NANOSLEEP 0x64 ;  /* 0x000000640000795d */ /* 0x000fea0003800000 */
[----:B------:R-:W-:-:S05]  /*35f0*/  UMOV UR4, 0x10 ;  /* 0x0000001000047882 */ /* 0x000fca0000000000 */
[----:B------:R-:W-:Y:S04]  /*3600*/  DEPBAR.LE SB2, 0x36 ;  /* 0x0000ad800000791a */ /* 0x000fe80000000000 */
[----:B------:R-:W2:Y:S02]  /*3610*/  UTCATOMSWS.2CTA.FIND_AND_SET.ALIGN UP0, UR4, UR4 ;  /* 0x00000004000475e3 */ /* 0x000ea40008200800 */
[----:B--2---:R-:W-:Y:S01]  /*3620*/  MOV R10, UR4 ;  /* 0x00000004000a7c02 */ /* 0x004fe20008000f00 */
[----:B------:R-:W-:Y:S05]  /*3630*/  BRA.U !UP0, `(.L_x_64) ;  /* 0xfffffffd08e87547 */ /* 0x000fea000b83ffff */
.L_x_63:
[----:B------:R-:W2:Y:S01]  /*3640*/  LDS R6, [UR5+0x10] ;  /* 0x00001005ff067984 */ /* 0x000ea20008000800 */
[----:B------:R-:W-:Y:S01]  /*3650*/  IMAD.U32 R0, RZ, RZ, UR6 ;  /* 0x00000006ff007e24 */ /* 0x000fe2000f8e00ff */
[----:B------:R-:W-:-:S03]  /*3660*/  MOV R4, UR69 ;  /* 0x0000004500047c02 */ /* 0x000fc60008000f00 */
[----:B------:R-:W-:Y:S01]  /*3670*/  VIADD R0, R0, 0x140 ;  /* 0x0000014000007836 */ /* 0x000fe20000000000 */
[----:B--2---:R-:W-:-:S04]  /*3680*/  SHF.L.U32 R6, R6, 0x1f, RZ ;  /* 0x0000001f06067819 */ /* 0x004fc800000006ff */
[----:B------:R-:W2:Y:S02]  /*3690*/  SYNCS.PHASECHK.TRANS64.TRYWAIT P0, [UR5+0x8], R6 ;  /* 0x00000806ff0075a7 */ /* 0x000ea40008001105 */
[----:B--2---:R-:W-:Y:S05]  /*36a0*/  @P0 BRA `(.L_x_65) ;  /* 0x0000000000080947 */ /* 0x004fea0003800000 */
[----:B------:R-:W2:Y:S02]  /*36b0*/  SYNCS.PHASECHK.TRANS64.TRYWAIT P0, [UR5+0x8], R6 ;  /* 0x00000806ff0075a7 */ /* 0x000ea40008001105 */
[----:B--2---:R-:W-:Y:S05]  /*36c0*/  @!P0 BRA `(.L_x_66) ;  /* 0x0000008000c48947 */ /* 0x004fea0003800000 */
.L_x_65:
[----:B------:R-:W-:Y:S01]  /*36d0*/  PRMT R4, R4, 0x654, R0 ;  /* 0x0000065404047816 */ /* 0x000fe20000000000 */
[----:B------:R-:W-:Y:S01]  /*36e0*/  HFMA2 R0, -RZ, RZ, 0, 5.9604644775390625e-08 ;  /* 0x00000001ff007431 */ /* 0x000fe200000001ff */
[----:B------:R-:W-:Y:S01]  /*36f0*/  UPRMT UR4, UR69, 0x654, UR7 ;  /* 0x0000065445047896 */ /* 0x000fe20008000007 */
[----:B------:R-:W-:Y:S02]  /*3700*/  IMAD.MOV.U32 R8, RZ, RZ, 0xffff ;  /* 0x0000ffffff087424 */ /* 0x000fe400078e00ff */
[----:B--2---:R-:W-:Y:S02]  /*3710*/  IMAD.MOV.U32 R6, RZ, RZ, 0x4 ;  /* 0x00000004ff067424 */ /* 0x004fe400078e00ff */
[----:B------:R-:W-:Y:S01]  /*3720*/  IMAD.SHL.U32 R9, R10, 0x20, RZ ;  /* 0x000000200a097824 */ /* 0x000fe200078e00ff */
[----:B------:R-:W-:Y:S02]  /*3730*/  MOV R5, UR4 ;  /* 0x0000000400057c02 */ /* 0x000fe40008000f00 */
[-C--:B------:R-:W-:Y:S01]  /*3740*/  SHF.L.U32 R8, R8, R10.reuse, RZ ;  /* 0x0000000a08087219 */ /* 0x080fe200000006ff */
[----:B------:R2:W-:Y:S01]  /*3750*/  SYNCS.ARRIVE.TRANS64.RED RZ, [UR4], R6 ;  /* 0x00000006ffff79a7 */ /* 0x0005e20008000404 */
[----:B------:R-:W-:Y:S01]  /*3760*/  SHF.L.U32 R7, R0, R10, RZ ;  /* 0x0000000a00077219 */ /* 0x000fe200000006ff */
[----:B------:R2:W-:Y:S04]  /*3770*/  STS [UR6+0x140], R9 ;  /* 0x00014009ff007988 */ /* 0x0005e80008000806 */
[----:B------:R2:W-:Y:S04]  /*3780*/  STAS [R4.64], R10 ;  /* 0x0000000a04007dbd */ /* 0x0005e8000c0008ff */
[----:B------:R2:W-:Y:S04]  /*3790*/  ATOMS.OR RZ, [UR5+0x14], R8 ;  /* 0x00001408ffff798c */ /* 0x0005e8000b000005 */
[----:B------:R2:W-:Y:S04]  /*37a0*/  ATOMS.OR RZ, [UR5+0x18], R7 ;  /* 0x00001807ffff798c */ /* 0x0005e8000b000005 */
[----:B------:R2:W-:Y:S02]  /*37b0*/  ATOMS.XOR RZ, [UR5+0x10], R0 ;  /* 0x00001000ffff798c */ /* 0x0005e4000b800005 */
.L_x_62:
[----:B-1----:R-:W-:Y:S05]  /*37c0*/  BSYNC B0 ;  /* 0x0000000000007941 */ /* 0x002fea0003800000 */
.L_x_61:
[----:B------:R-:W-:Y:S05]  /*37d0*/  BRA.U UP1, `(.L_x_67) ;  /* 0x00000001016c7547 */ /* 0x000fea000b800000 */
[----:B------:R-:W-:-:S03]  /*37e0*/  UMOV UR4, 0xffffffff ;  /* 0xffffffff00047882 */ /* 0x000fc60000000000 */
[----:B------:R-:W-:Y:S05]  /*37f0*/  BRA.DIV UR4, `(.L_x_68) ;  /* 0x0000008204907947 */ /* 0x000fea000b800000 */
[----:B------:R-:W-:-:S13]  /*3800*/  ELECT P0, URZ, PT ;  /* 0x0000000000ff782f */ /* 0x000fda0003800000 */
.L_x_206:
[----:B------:R-:W-:Y:S05]  /*3810*/  @!P0 BRA `(.L_x_67) ;  /* 0x00000000005c8947 */ /* 0x000fea0003800000 */
[----:B--2---:R-:W2:Y:S02]  /*3820*/  LDS R4, [UR5+0x10] ;  /* 0x00001005ff047984 */ /* 0x004ea40008000800 */
[----:B--2---:R-:W-:-:S04]  /*3830*/  SHF.L.U32 R4, R4, 0x1f, RZ ;  /* 0x0000001f04047819 */ /* 0x004fc800000006ff */
[----:B------:R-:W2:Y:S02]  /*3840*/  SYNCS.PHASECHK.TRANS64.TRYWAIT P0, [UR5+0x8], R4 ;  /* 0x00000804ff0075a7 */ /* 0x000ea40008001105 */
[----:B--2---:R-:W-:Y:S05]  /*3850*/  @P0 BRA `(.L_x_69) ;  /* 0x0000000000080947 */ /* 0x004fea0003800000 */
[----:B------:R-:W2:Y:S02]  /*3860*/  SYNCS.PHASECHK.TRANS64.TRYWAIT P0, [UR5+0x8], R4 ;  /* 0x00000804ff0075a7 */ /* 0x000ea40008001105 */
[----:B--2---:R-:W-:Y:S05]  /*3870*/  @!P0 BRA `(.L_x_70) ;  /* 0x0000008000948947 */ /* 0x004fea0003800000 */
.L_x_69:
[----:B------:R-:W3:Y:S01]  /*3880*/  LDS R6, [UR6+0x140] ;  /* 0x00014006ff067984 */ /* 0x000ee20008000800 */
[----:B--2---:R-:W-:Y:S02]  /*3890*/  HFMA2 R0, -RZ, RZ, 0, 5.9604644775390625e-08 ;  /* 0x00000001ff007431 */ /* 0x004fe400000001ff */
[----:B------:R-:W-:Y:S01]  /*38a0*/  IMAD.MOV.U32 R4, RZ, RZ, 0xffff ;  /* 0x0000ffffff047424 */ /* 0x000fe200078e00ff */
[----:B------:R-:W-:Y:S01]  /*38b0*/  UPRMT UR4, UR69, 0x654, UR7 ;  /* 0x0000065445047896 */ /* 0x000fe20008000007 */
[----:B---3--:R-:W-:-:S03]  /*38c0*/  IMAD.SHL.U32 R5, R6, 0x20, RZ ;  /* 0x0000002006057824 */ /* 0x008fc600078e00ff */
[-C--:B------:R-:W-:Y:S02]  /*38d0*/  SHF.L.U32 R4, R4, R6.reuse, RZ ;  /* 0x0000000604047219 */ /* 0x080fe400000006ff */
[----:B------:R-:W-:Y:S01]  /*38e0*/  SHF.L.U32 R6, R0, R6, RZ ;  /* 0x0000000600067219 */ /* 0x000fe200000006ff */
[----:B------:R3:W-:Y:S04]  /*38f0*/  STS [UR6+0x140], R5 ;  /* 0x00014005ff007988 */ /* 0x0007e80008000806 */
[----:B------:R3:W-:Y:S04]  /*3900*/  ATOMS.OR RZ, [UR5+0x14], R4 ;  /* 0x00001404ffff798c */ /* 0x0007e8000b000005 */
[----:B------:R3:W-:Y:S01]  /*3910*/  ATOMS.OR RZ, [UR5+0x18], R6 ;  /* 0x00001806ffff798c */ /* 0x0007e2000b000005 */
[----:B------:R-:W-:Y:S03]  /*3920*/  SYNCS.ARRIVE.TRANS64.RED.A1T0 RZ, [UR4], RZ ;  /* 0x000000ffffff79a7 */ /* 0x000fe60008100404 */
[----:B------:R3:W-:Y:S01]  /*3930*/  ATOMS.XOR RZ, [UR5+0x10], R0 ;  /* 0x00001000ffff798c */ /* 0x0007e2000b800005 */
[----:B------:R-:W-:Y:S05]  /*3940*/  BRA `(.L_x_67) ;  /* 0x0000000000107947 */ /* 0x000fea0003800000 */
.L_x_60:
[----:B------:R-:W-:Y:S02]  /*3950*/  MOV R0, 0xffffffff ;  /* 0xffffffff00007802 */ /* 0x000fe40000000f00 */
[----:B------:R-:W-:-:S03]  /*3960*/  MOV R4, 0x3990 ;  /* 0x0000399000047802 */ /* 0x000fc60000000f00 */
[----:B------:R2:W-:Y:S04]  /*3970*/  STS [UR6+0x140], R0 ;  /* 0x00014000ff007988 */ /* 0x0005e80008000806 */
[----:B-12--5:R-:W-:Y:S05]  /*3980*/  CALL.REL.NOINC `($__internal_1_$__cuda_sm10x_tcgen05_guardrail_trap_phase_invalid_during_alloc) ;  /* 0x0000008c00187944 */ /* 0x026fea0003c00000 */
.L_x_67:
[----:B------:R-:W-:Y:S05]  /*3990*/  WARPSYNC.ALL ;  /* 0x0000000000007948 */ /* 0x000fea0003800000 */
[----:B------:R-:W4:Y:S01]  /*39a0*/  S2UR UR4, SR_CgaCtaId ;  /* 0x00000000000479c3 */ /* 0x000f220000008800 */
[----:B------:R-:W-:Y:S01]  /*39b0*/  UMOV UR41, 0x400 ;  /* 0x0000040000297882 */ /* 0x000fe20000000000 */
[----:B------:R-:W-:-:S06]  /*39c0*/  NOP ;  /* 0x0000000000007918 */ /* 0x000fcc0000000000 */
[----:B------:R-:W-:Y:S06]  /*39d0*/  BAR.ARV 0x6, 0xa0 ;  /* 0x0182800000007b1d */ /* 0x000fec0000002000 */
[----:B------:R-:W1:Y:S01]  /*39e0*/  LDCU UR6, c[0x0][0x38c] ;  /* 0x00007180ff0677ac */ /* 0x000e620008000800 */
[----:B------:R-:W-:Y:S01]  /*39f0*/  LOP3.LUT R3, R3, 0xffff, RZ, 0xc0, !PT ;  /* 0x0000ffff03037812 */ /* 0x000fe200078ec0ff */
[----:B--2---:R-:W-:Y:S01]  /*3a00*/  IMAD.MOV.U32 R9, RZ, RZ, 0x1 ;  /* 0x00000001ff097424 */ /* 0x004fe200078e00ff */
[----:B------:R-:W-:Y:S01]  /*3a10*/  LOP3.LUT R2, R2, 0xffff, RZ, 0xc0, !PT ;  /* 0x0000ffff02027812 */ /* 0x000fe200078ec0ff */
[----:B------:R-:W-:Y:S01]  /*3a20*/  IMAD.MOV.U32 R8, RZ, RZ, RZ ;  /* 0x000000ffff087224 */ /* 0x000fe200078e00ff */
[----:B------:R-:W-:Y:S01]  /*3a30*/  R2UR UR43, R3 ;  /* 0x00000000032b72ca */ /* 0x000fe200000e0000 */
[----:B------:R-:W-:Y:S01]  /*3a40*/  UMOV UR47, URZ ;  /* 0x000000ff002f7c82 */ /* 0x000fe20008000000 */
[----:B------:R-:W-:-:S02]  /*3a50*/  R2UR UR65, R2 ;  /* 0x00000000024172ca */ /* 0x000fc400000e0000 */
[----:B------:R-:W-:Y:S01]  /*3a60*/  CS2R R2, SRZ ;  /* 0x0000000000027805 */ /* 0x000fe2000001ff00 */
[----:B------:R-:W-:Y:S01]  /*3a70*/  UMOV UR38, URZ ;  /* 0x000000ff00267c82 */ /* 0x000fe20008000000 */
[----:B----4-:R-:W-:Y:S01]  /*3a80*/  ULEA UR41, UR4, UR41, 0x18 ;  /* 0x0000002904297291 */ /* 0x010fe2000f8ec0ff */
[----:B------:R-:W-:Y:S01]  /*3a90*/  UMOV UR37, URZ ;  /* 0x000000ff00257c82 */ /* 0x000fe20008000000 */
[----:B------:R-:W-:Y:S02]  /*3aa0*/  UISETP.NE.AND UP3, UPT, UR68, URZ, UPT ;  /* 0x000000ff4400728c */ /* 0x000fe4000bf65270 */
[----:B------:R-:W-:Y:S02]  /*3ab0*/  UIADD3 UR5, UPT, UPT, UR41, 0x8400, URZ ;  /* 0x0000840029057890 */ /* 0x000fe4000fffe0ff */
[----:B------:R-:W-:-:S03]  /*3ac0*/  UIADD3 UR4, UPT, UPT, UR41, 0x18400, URZ ;  /* 0x0001840029047890 */ /* 0x000fc6000fffe0ff */
[----:B---3--:R-:W2:Y:S01]  /*3ad0*/  LDS R0, [UR41+0x140] ;  /* 0x00014029ff007984 */ /* 0x008ea20008000800 */
[----:B-1----:R-:W-:Y:S02]  /*3ae0*/  UIADD3 UR6, UPT, UPT, UR6, 0x3f, URZ ;  /* 0x0000003f06067890 */ /* 0x002fe4000fffe0ff */
[----:B------:R-:W-:Y:S02]  /*3af0*/  USHF.R.U32.HI UR5, URZ, 0x4, UR5 ;  /* 0x00000004ff057899 */ /* 0x000fe40008011605 */
[----:B------:R-:W-:Y:S02]  /*3b00*/  USHF.R.S32.HI UR64, URZ, 0x1f, UR6 ;  /* 0x0000001fff407899 */ /* 0x000fe40008011406 */
[----:B------:R-:W-:Y:S02]  /*3b10*/  USHF.R.U32.HI UR4, URZ, 0x4, UR4 ;  /* 0x00000004ff047899 */ /* 0x000fe40008011604 */
[----:B------:R-:W-:Y:S02]  /*3b20*/  ULEA.HI UR64, UR64, UR6, URZ, 0x6 ;  /* 0x0000000640407291 */ /* 0x000fe4000f8f30ff */
[----:B------:R-:W-:-:S02]  /*3b30*/  ULOP3.LUT UR5, UR5, 0x3fff, URZ, 0xc0, !UPT ;  /* 0x00003fff05057892 */ /* 0x000fc4000f8ec0ff */
[----:B------:R-:W-:Y:S02]  /*3b40*/  USHF.R.S32.HI UR64, URZ, 0x6, UR64 ;  /* 0x00000006ff407899 */ /* 0x000fe40008011440 */
[----:B------:R-:W-:Y:S02]  /*3b50*/  ULOP3.LUT UR45, UR4, 0x3fff, URZ, 0xc0, !UPT ;  /* 0x00003fff042d7892 */ /* 0x000fe4000f8ec0ff */
[----:B------:R-:W-:Y:S01]  /*3b60*/  UISETP.LT.AND UP0, UPT, UR64, 0x1, UPT ;  /* 0x000000014000788c */ /* 0x000fe2000bf01270 */
[----:B------:R-:W-:Y:S01]  /*3b70*/  UMOV UR62, 0x0 ;  /* 0x00000000003e7882 */ /* 0x000fe20000000000 */
        /* <DEDUP_REMOVED lines=9> */
[----:B------:R-:W-:-:S02]  /*3c10*/  ULOP3.LUT UR44, UR5, 0x10000, URZ, 0xfc, !UPT ;  /* 0x00010000052c7892 */ /* 0x000fc4000f8efcff */
[----:B------:R-:W-:Y:S02]  /*3c20*/  ULOP3.LUT UR45, UR45, 0x10000, URZ, 0xfc, !UPT ;  /* 0x000100002d2d7892 */ /* 0x000fe4000f8efcff */
[----:B------:R-:W-:Y:S01]  /*3c30*/  USEL UR66, UR64, 0x1, !UP0 ;  /* 0x0000000140427887 */ /* 0x000fe2000c000000 */
[----:B------:R-:W-:Y:S01]  /*3c40*/  UMOV UR52, 0x0 ;  /* 0x0000000000347882 */ /* 0x000fe20000000000 */
[----:B------:R-:W-:Y:S01]  /*3c50*/  UMOV UR53, 0x8400910 ;  /* 0x0840091000357882 */ /* 0x000fe20000000000 */
[----:B------:R-:W-:Y:S01]  /*3c60*/  UMOV UR50, 0x0 ;  /* 0x0000000000327882 */ /* 0x000fe20000000000 */
[----:B------:R-:W-:Y:S01]  /*3c70*/  UMOV UR51, 0x8400910 ;  /* 0x0840091000337882 */ /* 0x000fe20000000000 */
[----:B------:R-:W-:Y:S01]  /*3c80*/  UMOV UR48, 0x0 ;  /* 0x0000000000307882 */ /* 0x000fe20000000000 */
[----:B--2---:R-:W-:Y:S01]  /*3c90*/  R2UR UR67, R0 ;  /* 0x00000000004372ca */ /* 0x004fe200000e0000 */
[----:B------:R-:W-:-:S14]  /*3ca0*/  UMOV UR49, 0x8400910 ;  /* 0x0840091000317882 */ /* 0x000fdc0000000000 */
.L_x_78:
[C---:B------:R-:W-:Y:S02]  /*3cb0*/  LEA R0, R8.reuse, UR41, 0x3 ;  /* 0x0000002908007c11 */ /* 0x040fe4000f8e18ff */
[----:B------:R-:W-:Y:S02]  /*3cc0*/  SHF.L.U32 R4, R3, 0x1f, RZ ;  /* 0x0000001f03047819 */ /* 0x000fe400000006ff */
[----:B------:R-:W-:Y:S02]  /*3cd0*/  LEA R5, R8, UR41, 0x4 ;  /* 0x0000002908057c11 */ /* 0x000fe4000f8e20ff */
[----:B------:R-:W1:Y:S02]  /*3ce0*/  SYNCS.PHASECHK.TRANS64.TRYWAIT P0, [R0+URZ+0x90], R4 ;  /* 0x00009004000075a7 */ /* 0x000e6400080011ff */
[----:B-1-3--:R-:W-:Y:S05]  /*3cf0*/  @!P0 BRA `(.L_x_71) ;  /* 0x0000007c008c8947 */ /* 0x00afea0003800000 */
.L_x_207:
[----:B-1----:R-:W1:Y:S01]  /*3d00*/  LDS.128 R4, [R5+0x120] ;  /* 0x0001200005047984 */ /* 0x002e620000000c00 */
[----:B------:R-:W-:Y:S02]  /*3d10*/  VIADD R0, R0, 0xa0 ;  /* 0x000000a000007836 */ /* 0x000fe40000000000 */
[----:B------:R-:W-:Y:S01]  /*3d20*/  VIADD R8, R8, 0x1 ;  /* 0x0000000108087836 */ /* 0x000fe20000000000 */
[----:B------:R-:W-:Y:S01]  /*3d30*/  @!PT LDS RZ, [RZ] ;  /* 0x00000000fffff984 */ /* 0x000fe20000000800 */
[----:B------:R-:W-:Y:S01]  /*3d40*/  @!PT LDS RZ, [RZ] ;  /* 0x00000000fffff984 */ /* 0x000fe20000000800 */
[----:B------:R-:W-:Y:S01]  /*3d50*/  @!PT LDS RZ, [RZ] ;  /* 0x00000000fffff984 */ /* 0x000fe20000000800 */
[----:B------:R-:W-:Y:S01]  /*3d60*/  @!PT LDS RZ, [RZ] ;  /* 0x00000000fffff984 */ /* 0x000fe20000000800 */
[----:B------:R2:W-:Y:S06]  /*3d70*/  MEMBAR.ALL.CTA ;  /* 0x0000000000007992 */ /* 0x0005ec0000008000 */
[----:B--2---:R-:W2:Y:S01]  /*3d80*/  FENCE.VIEW.ASYNC.S ;  /* 0x00000000000073c6 */ /* 0x004ea20000000000 */
[----:B------:R-:W-:-:S04]  /*3d90*/  PRMT R0, RZ, 0x654, R0 ;  /* 0x00000654ff007816 */ /* 0x000fc80000000000 */
[----:B--2---:R2:W-:Y:S01]  /*3da0*/  SYNCS.ARRIVE.TRANS64.RED.A1T0 RZ, [R0+URZ], RZ ;  /* 0x000000ff00ff79a7 */ /* 0x0045e200081004ff */
[----:B-1----:R-:W-:Y:S01]  /*3db0*/  LOP3.LUT P1, RZ, R6, 0x1, RZ, 0xc0, !PT ;  /* 0x0000000106ff7812 */ /* 0x002fe2000782c0ff */
[----:B--2---:R-:W-:-:S12]  /*3dc0*/  BRA.U UP3, `(.L_x_72) ;  /* 0x0000000503587547 */ /* 0x004fd8000b800000 */
[----:B------:R-:W1:Y:S01]  /*3dd0*/  LDCU UR4, c[0x0][0x38c] ;  /* 0x00007180ff0477ac */ /* 0x000e620008000800 */
[----:B------:R-:W-:Y:S02]  /*3de0*/  PLOP3.LUT P2, PT, PT, PT, PT, 0x80, 0x8 ;  /* 0x000000000008781c */ /* 0x000fe40003f4f070 */
[----:B------:R-:W-:Y:S01]  /*3df0*/  SHF.L.U32 R4, R9, 0x1f, RZ ;  /* 0x0000001f09047819 */ /* 0x000fe200000006ff */
[----:B------:R-:W-:Y:S02]  /*3e00*/  ULEA UR46, UR47, UR41, 0x3 ;  /* 0x000000292f2e7291 */ /* 0x000fe4000f8e18ff */
[----:B------:R-:W-:Y:S02]  /*3e10*/  ULEA UR36, UR47, UR67, 0x7 ;  /* 0x000000432f247291 */ /* 0x000fe4000f8e38ff */
[----:B-1----:R-:W-:-:S06]  /*3e20*/  UISETP.GE.AND UP0, UPT, UR4, 0x1, UPT ;  /* 0x000000010400788c */ /* 0x002fcc000bf06270 */
[----:B------:R-:W-:-:S05]  /*3e30*/  PLOP3.LUT P0, PT, PT, PT, UP0, 0x80, 0x8 ;  /* 0x000000000008781c */ /* 0x000fca0003f0f008 */
[----:B------:R-:W-:-:S08]  /*3e40*/  @UP0 ULEA UR4, UR38, UR41, 0x3 ;  /* 0x0000002926040291 */ /* 0x000fd0000f8e18ff */
[----:B------:R-:W-:-:S04]  /*3e50*/  @P0 SHF.L.U32 R0, R2, 0x1f, RZ ;  /* 0x0000001f02000819 */ /* 0x000fc800000006ff */
[----:B------:R1:W2:Y:S01]  /*3e60*/  @P0 SYNCS.PHASECHK.TRANS64.TRYWAIT P2, [UR4], R0 ;  /* 0x00000000ff0005a7 */ /* 0x0002a20008041104 */
[----:B------:R-:W3:Y:S02]  /*3e70*/  SYNCS.PHASECHK.TRANS64.TRYWAIT P0, [UR46+0xd0], R4 ;  /* 0x0000d004ff0075a7 */ /* 0x000ee4000800112e */
[----:B-123--:R-:W-:Y:S05]  /*3e80*/  @!P0 BRA `(.L_x_73) ;  /* 0x0000007c003c8947 */ /* 0x00efea0003800000 */
.L_x_209:
[----:B------:R-:W-:Y:S01]  /*3e90*/  UMOV UR42, UR37 ;  /* 0x00000025002a7c82 */ /* 0x000fe20008000000 */
[----:B------:R-:W-:Y:S05]  /*3ea0*/  BRA.U !UP0, `(.L_x_74) ;  /* 0x0000000508107547 */ /* 0x000fea000b800000 */
[----:B------:R-:W-:Y:S02]  /*3eb0*/  UIADD3 UR42, UPT, UPT, UR66, UR37, URZ ;  /* 0x00000025422a7290 */ /* 0x000fe4000fffe0ff */
[----:B------:R-:W-:Y:S01]  /*3ec0*/  UPLOP3.LUT UP2, UPT, UPT, UPT, UPT, 0x40, 0x4 ;  /* 0x000000000004789c */ /* 0x000fe20003f4e870 */
[----:B------:R-:W-:Y:S01]  /*3ed0*/  UMOV UR39, UR64 ;  /* 0x0000004000277c82 */ /* 0x000fe20008000000 */
[----:B------:R-:W-:-:S09]  /*3ee0*/  UMOV UR5, UR38 ;  /* 0x0000002600057c82 */ /* 0x000fd20008000000 */
.L_x_77:
[----:B------:R-:W-:Y:S01]  /*3ef0*/  ULEA UR7, UR5, UR41, 0x3 ;  /* 0x0000002905077291 */ /* 0x000fe2000f8e18ff */
[----:B--23--:R-:W-:Y:S11]  /*3f00*/  @P2 BRA `(.L_x_75) ;  /* 0x00000000000c2947 */ /* 0x00cff60003800000 */
[----:B-1----:R-:W-:Y:S04]  /*3f10*/  SHF.L.U32 R4, R2, 0x1f, RZ ;  /* 0x0000001f02047819 */ /* 0x002fe800000006ff */
[----:B------:R-:W1:Y:S02]  /*3f20*/  SYNCS.PHASECHK.TRANS64.TRYWAIT P0, [UR7], R4 ;  /* 0x00000004ff0075a7 */ /* 0x000e640008001107 */
[----:B-1----:R-:W-:Y:S05]  /*3f30*/  @!P0 BRA `(.L_x_76) ;  /* 0x0000007c00288947 */ /* 0x002fea0003800000 */
.L_x_75:
[----:B------:R-:W-:Y:S01]  /*3f40*/  UISETP.NE.AND UP0, UPT, UR39, 0x1, UPT ;  /* 0x000000012700788c */ /* 0x000fe2000bf05270 */
[----:B------:R-:W-:Y:S01]  /*3f50*/  PLOP3.LUT P2, PT, PT, PT, PT, 0x80, 0x8 ;  /* 0x000000000008781c */ /* 0x000fe20003f4f070 */
[----:B------:R-:W-:Y:S02]  /*3f60*/  UIADD3 UR4, UPT, UPT, UR5, 0x1, URZ ;  /* 0x0000000105047890 */ /* 0x000fe4000fffe0ff */
[----:B------:R-:W-:Y:S02]  /*3f70*/  UIADD3 UR40, UPT, UPT, UR7, 0x20, URZ ;  /* 0x0000002007287890 */ /* 0x000fe4000fffe0ff */
[----:B------:R-:W-:Y:S01]  /*3f80*/  UISETP.NE.AND UP1, UPT, UR4, 0x4, UPT ;  /* 0x000000040400788c */ /* 0x000fe2000bf25270 */
[----:B------:R-:W-:Y:S01]  /*3f90*/  PLOP3.LUT P0, PT, PT, PT, UP0, 0x80, 0x8 ;  /* 0x000000000008781c */ /* 0x000fe20003f0f008 */
[----:B------:R-:W-:Y:S02]  /*3fa0*/  UIADD3 UR37, UPT, UPT, UR37, 0x1, URZ ;  /* 0x0000000125257890 */ /* 0x000fe4000fffe0ff */
[----:B------:R-:W-:Y:S02]  /*3fb0*/  USEL UR6, URZ, 0x1, UP1 ;  /* 0x00000001ff067887 */ /* 0x000fe40008800000 */
[----:B------:R-:W-:Y:S02]  /*3fc0*/  USEL UR38, UR4, URZ, UP1 ;  /* 0x000000ff04267287 */ /* 0x000fe40008800000 */
[----:B------:R-:W-:Y:S02]  /*3fd0*/  UIADD3 UR39, UPT, UPT, UR39, -0x1, URZ ;  /* 0xffffffff27277890 */ /* 0x000fe4000fffe0ff */
[----:B------:R-:W-:Y:S01]  /*3fe0*/  @UP0 ULEA UR4, UR38, UR41, 0x3 ;  /* 0x0000002926040291 */ /* 0x000fe2000f8e18ff */
[----:B------:R-:W-:Y:S01]  /*3ff0*/  LOP3.LUT R2, R2, UR6, RZ, 0x3c, !PT ;  /* 0x0000000602027c12 */ /* 0x000fe2000f8e3cff */
[----:B------:R-:W-:Y:S02]  /*4000*/  ULEA UR6, UR5, UR45, 0xb ;  /* 0x0000002d05067291 */ /* 0x000fe4000f8e58ff */
[----:B------:R-:W-:Y:S01]  /*4010*/  UISETP.NE.AND UP0, UPT, UR37, UR42, UPT ;  /* 0x0000002a2500728c */ /* 0x000fe2000bf05270 */
[----:B-1----:R-:W-:Y:S01]  /*4020*/  @P0 SHF.L.U32 R0, R2, 0x1f, RZ ;  /* 0x0000001f02000819 */ /* 0x002fe200000006ff */
[----:B------:R-:W-:Y:S02]  /*4030*/  UIADD3 UR34, UPT, UPT, UR6, 0x2, URZ ;  /* 0x0000000206227890 */ /* 0x000fe4000fffe0ff */
[----:B------:R-:W-:Y:S01]  /*4040*/  UIADD3 UR30, UPT, UPT, UR6, 0x4, URZ ;  /* 0x00000004061e7890 */ /* 0x000fe2000fffe0ff */
[----:B------:R2:W3:Y:S01]  /*4050*/  @P0 SYNCS.PHASECHK.TRANS64.TRYWAIT P2, [UR4], R0 ;  /* 0x00000000ff0005a7 */ /* 0x0004e20008041104 */
[----:B------:R-:W-:Y:S02]  /*4060*/  ULEA UR4, UR5, UR44, 0xa ;  /* 0x0000002c05047291 */ /* 0x000fe4000f8e50ff */
[----:B------:R-:W-:Y:S02]  /*4070*/  UIADD3 UR26, UPT, UPT, UR6, 0x6, URZ ;  /* 0x00000006061a7890 */ /* 0x000fe4000fffe0ff */
        /* <DEDUP_REMOVED lines=10> */
[----:B------:R-:W-:Y:S01]  /*4120*/  UIADD3 UR8, UPT, UPT, UR4, 0x206, URZ ;  /* 0x0000020604087890 */ /* 0x000fe2000fffe0ff */
[----:B------:R-:W-:Y:S01]  /*4130*/  UMOV UR7, 0x40004040 ;  /* 0x4000404000077882 */ /* 0x000fe20000000000 */
[----:B------:R-:W-:Y:S01]  /*4140*/  UMOV UR5, 0x40004040 ;  /* 0x4000404000057882 */ /* 0x000fe20000000000 */
[----:B------:R-:W-:Y:S01]  /*4150*/  UMOV UR35, 0x40004040 ;  /* 0x4000404000237882 */ /* 0x000fe20000000000 */
[----:B------:R1:W-:Y:S01]  /*4160*/  UTCHMMA.2CTA gdesc[UR4], gdesc[UR6], tmem[UR36], tmem[UR62], idesc[UR63], UP2 ;  /* 0x00ff3e06040075ea */ /* 0x0003e20009200024 */
[----:B------:R-:W-:Y:S01]  /*4170*/  UPLOP3.LUT UP2, UPT, UPT, UPT, UPT, 0x80, 0x8 ;  /* 0x000000000008789c */ /* 0x000fe20003f4f070 */
[----:B------:R-:W-:Y:S01]  /*4180*/  UMOV UR33, 0x40004040 ;  /* 0x4000404000217882 */ /* 0x000fe20000000000 */
[----:B------:R-:W-:Y:S01]  /*4190*/  UMOV UR31, 0x40004040 ;  /* 0x40004040001f7882 */ /* 0x000fe20000000000 */
[----:B------:R2:W-:Y:S01]  /*41a0*/  UTCHMMA.2CTA gdesc[UR32], gdesc[UR34], tmem[UR36], tmem[UR60], idesc[UR61], UPT ;  /* 0x00ff3c22200075ea */ /* 0x0005e2000ba00024 */
        /* <DEDUP_REMOVED lines=14> */
[----:B------:R-:W-:Y:S01]  /*4290*/  UMOV UR9, 0x40004040 ;  /* 0x4000404000097882 */ /* 0x000fe20000000000 */
[----:B------:R2:W-:Y:S01]  /*42a0*/  UTCHMMA.2CTA gdesc[UR12], gdesc[UR14], tmem[UR36], tmem[UR50], idesc[UR51], UPT ;  /* 0x00ff320e0c0075ea */ /* 0x0005e2000ba00024 */
[----:B------:R2:W-:Y:S01]  /*42b0*/  UTCHMMA.2CTA gdesc[UR8], gdesc[UR10], tmem[UR36], tmem[UR48], idesc[UR49], UPT ;  /* 0x00ff300a080075ea */ /* 0x0005e2000ba00024 */
[----:B------:R2:W-:Y:S01]  /*42c0*/  UTCBAR.2CTA.MULTICAST [UR40], URZ, UR43 ;  /* 0x000000ff280073e9 */ /* 0x0005e2000820082b */
[----:B-1----:R-:W-:Y:S01]  /*42d0*/  UMOV UR5, UR38 ;  /* 0x0000002600057c82 */ /* 0x002fe20008000000 */
[----:B------:R-:W-:Y:S05]  /*42e0*/  BRA.U UP0, `(.L_x_77) ;  /* 0xfffffffd00007547 */ /* 0x000fea000b83ffff */
.L_x_74:
[----:B------:R-:W-:Y:S01]  /*42f0*/  UIADD3 UR4, UPT, UPT, UR46, 0xb0, URZ ;  /* 0x000000b02e047890 */ /* 0x000fe2000fffe0ff */
[----:B------:R-:W-:-:S08]  /*4300*/  UMOV UR37, UR42 ;  /* 0x0000002a00257c82 */ /* 0x000fd00008000000 */
[----:B------:R4:W-:Y:S01]  /*4310*/  UTCBAR.2CTA.MULTICAST [UR4], URZ, UR65 ;  /* 0x000000ff040073e9 */ /* 0x0009e20008200841 */
[----:B------:R-:W-:Y:S02]  /*4320*/  NOP ;  /* 0x0000000000007918 */ /* 0x000fe40000000000 */
.L_x_72:
[----:B----4-:R-:W-:Y:S01]  /*4330*/  UIADD3 UR4, UPT, UPT, UR47, 0x1, URZ ;  /* 0x000000012f047890 */ /* 0x010fe2000fffe0ff */
[----:B------:R-:W-:-:S03]  /*4340*/  ISETP.NE.AND P0, PT, R8, 0x2, PT ;  /* 0x000000020800780c */ /* 0x000fc60003f05270 */
[----:B------:R-:W-:Y:S01]  /*4350*/  UISETP.NE.AND UP0, UPT, UR4, 0x4, UPT ;  /* 0x000000040400788c */ /* 0x000fe2000bf05270 */
[----:B-12---:R-:W-:Y:S02]  /*4360*/  SEL R0, RZ, 0x1, P0 ;  /* 0x00000001ff007807 */ /* 0x006fe40000000000 */
[----:B------:R-:W-:Y:S01]  /*4370*/  SEL R8, R8, RZ, P0 ;  /* 0x000000ff08087207 */ /* 0x000fe20000000000 */
[----:B------:R-:W-:Y:S01]  /*4380*/  USEL UR5, URZ, 0x1, UP0 ;  /* 0x00000001ff057887 */ /* 0x000fe20008000000 */
[----:B------:R-:W-:Y:S01]  /*4390*/  LOP3.LUT R3, R3, R0, RZ, 0x3c, !PT ;  /* 0x0000000003037212 */ /* 0x000fe200078e3cff */
[----:B------:R-:W-:-:S04]  /*43a0*/  USEL UR47, UR4, URZ, UP0 ;  /* 0x000000ff042f7287 */ /* 0x000fc80008000000 */
[----:B------:R-:W-:Y:S01]  /*43b0*/  LOP3.LUT R9, R9, UR5, RZ, 0x3c, !PT ;  /* 0x0000000509097c12 */ /* 0x000fe2000f8e3cff */
[----:B------:R-:W-:Y:S07]  /*43c0*/  @P1 BRA `(.L_x_78) ;  /* 0xfffffff800381947 */ /* 0x000fee000383ffff */
[----:B------:R-:W1:Y:S01]  /*43d0*/  S2UR UR8, SR_CgaCtaId ;  /* 0x00000000000879c3 */ /* 0x000e620000008800 */
[----:B------:R-:W-:Y:S01]  /*43e0*/  ELECT P0, URZ, PT ;  /* 0x0000000000ff782f */ /* 0x000fe20003800000 */
[----:B------:R-:W-:Y:S01]  /*43f0*/  HFMA2 R0, -RZ, RZ, 0, 5.9604644775390625e-08 ;  /* 0x00000001ff007431 */ /* 0x000fe200000001ff */
[----:B------:R-:W-:-:S05]  /*4400*/  UMOV UR4, 0x40 ;  /* 0x0000004000047882 */ /* 0x000fca0000000000 */
[----:B------:R-:W-:Y:S01]  /*4410*/  UVIRTCOUNT.DEALLOC.SMPOOL 0x80 ;  /* 0x000000800000784c */ /* 0x000fe20000000000 */
[----:B------:R-:W-:Y:S02]  /*4420*/  UISETP.NE.AND UP1, UPT, UR68, URZ, UPT ;  /* 0x000000ff4400728c */ /* 0x000fe4000bf25270 */
[----:B-1----:R-:W-:-:S09]  /*4430*/  ULEA UR8, UR8, UR4, 0x18 ;  /* 0x0000000408087291 */ /* 0x002fd2000f8ec0ff */
[----:B------:R1:W-:Y:S01]  /*4440*/  @P0 STS.U8 [UR8+0x1c], R0 ;  /* 0x00001c00ff000988 */ /* 0x0003e20008000008 */
[----:B------:R-:W-:Y:S05]  /*4450*/  BRA.U UP1, `(.L_x_79) ;  /* 0x0000000101a07547 */ /* 0x000fea000b800000 */
[----:B------:R-:W-:Y:S01]  /*4460*/  UIADD3 UR7, UPT, UPT, UR41, 0xd0, URZ ;  /* 0x000000d029077890 */ /* 0x000fe2000fffe0ff */
[----:B------:R-:W-:-:S03]  /*4470*/  SHF.L.U32 R2, R9, 0x1f, RZ ;  /* 0x0000001f09027819 */ /* 0x000fc600000006ff */
[----:B------:R-:W-:-:S09]  /*4480*/  ULEA UR4, UR47, UR7, 0x3 ;  /* 0x000000072f047291 */ /* 0x000fd2000f8e18ff */
[----:B------:R-:W2:Y:S02]  /*4490*/  SYNCS.PHASECHK.TRANS64.TRYWAIT P0, [UR4], R2 ;  /* 0x00000002ff0075a7 */ /* 0x000ea40008001104 */
[----:B--2---:R-:W-:Y:S05]  /*44a0*/  @!P0 BRA `(.L_x_80) ;  /* 0x0000007400e48947 */ /* 0x004fea0003800000 */
.L_x_212:
        /* <DEDUP_REMOVED lines=9> */
.L_x_214:
        /* <DEDUP_REMOVED lines=9> */
.L_x_216:
[----:B------:R-:W-:-:S04]  /*45d0*/  UIADD3 UR4, UPT, UPT, UR4, 0x1, URZ ;  /* 0x0000000104047890 */ /* 0x000fc8000fffe0ff */
[----:B------:R-:W-:-:S04]  /*45e0*/  UISETP.NE.AND UP0, UPT, UR4, 0x4, UPT ;  /* 0x000000040400788c */ /* 0x000fc8000bf05270 */
[----:B------:R-:W-:Y:S02]  /*45f0*/  USEL UR5, URZ, 0x1, UP0 ;  /* 0x00000001ff057887 */ /* 0x000fe40008000000 */
[----:B------:R-:W-:-:S04]  /*4600*/  USEL UR4, UR4, URZ, UP0 ;  /* 0x000000ff04047287 */ /* 0x000fc80008000000 */
[----:B------:R-:W-:Y:S01]  /*4610*/  ULEA UR4, UR4, UR7, 0x3 ;  /* 0x0000000704047291 */ /* 0x000fe2000f8e18ff */
[----:B------:R-:W-:-:S04]  /*4620*/  LOP3.LUT R2, R2, UR5, RZ, 0x3c, !PT ;  /* 0x0000000502027c12 */ /* 0x000fc8000f8e3cff */
[----:B------:R-:W-:Y:S01]  /*4630*/  SHF.L.U32 R2, R2, 0x1f, RZ ;  /* 0x0000001f02027819 */ /* 0x000fe200000006ff */
[----:B-1----:R-:W-:-:S04]  /*4640*/  IMAD.U32 R0, RZ, RZ, UR4 ;  /* 0x00000004ff007e24 */ /* 0x002fc8000f8e00ff */
[----:B------:R1:W2:Y:S03]  /*4650*/  SYNCS.PHASECHK.TRANS64.TRYWAIT P0, [R0+URZ], R2 ;  /* 0x00000002000075a7 */ /* 0x0002a600080011ff */
[----:B--2---:R-:W-:Y:S05]  /*4660*/  @!P0 NANOSLEEP.SYNCS 0x989680 ;  /* 0x009896800000895d */ /* 0x004fea0003900000 */
[----:B------:R-:W2:Y:S02]  /*4670*/  @!P0 SYNCS.PHASECHK.TRANS64 P0, [R0+URZ], R2 ;  /* 0x00000002000085a7 */ /* 0x000ea400080010ff */
[----:B--2---:R-:W-:Y:S05]  /*4680*/  @P0 BRA `(.L_x_83) ;  /* 0x0000000000200947 */ /* 0x004fea0003800000 */
.L_x_84:
[----:B--2---:R2:W4:Y:S02]  /*4690*/  SYNCS.PHASECHK.TRANS64.TRYWAIT P0, [R0+URZ], R2 ;  /* 0x00000002000075a7 */ /* 0x00452400080011ff */
[----:B----4-:R-:W-:Y:S05]  /*46a0*/  @!P0 NANOSLEEP.SYNCS 0x989680 ;  /* 0x009896800000895d */ /* 0x010fea0003900000 */
[----:B------:R-:W4:Y:S02]  /*46b0*/  @!P0 SYNCS.PHASECHK.TRANS64 P0, [R0+URZ], R2 ;  /* 0x00000002000085a7 */ /* 0x000f2400080010ff */
[----:B----4-:R-:W-:Y:S05]  /*46c0*/  @!P0 BRA `(.L_x_84) ;  /* 0xfffffffc00f08947 */ /* 0x010fea000383ffff */
[----:B------:R-:W-:Y:S05]  /*46d0*/  BRA `(.L_x_83) ;  /* 0x00000000000c7947 */ /* 0x000fea0003800000 */
.L_x_79:
[----:B------:R-:W-:-:S04]  /*46e0*/  UIADD3 UR4, UPT, UPT, UR41, 0x110, URZ ;  /* 0x0000011029047890 */ /* 0x000fc8000fffe0ff */
[----:B------:R-:W-:-:S09]  /*46f0*/  UPRMT UR4, UR69, 0x654, UR4 ;  /* 0x0000065445047896 */ /* 0x000fd20008000004 */
[----:B------:R-:W-:Y:S03]  /*4700*/  SYNCS.ARRIVE.TRANS64.RED.A1T0 RZ, [UR4], RZ ;  /* 0x000000ffffff79a7 */ /* 0x000fe60008100404 */
.L_x_83:
[----:B-12---:R-:W-:Y:S01]  /*4710*/  SHF.L.U32 R2, RZ, 0x1f, RZ ;  /* 0x0000001fff027819 */ /* 0x006fe200000006ff */
[----:B------:R-:W-:Y:S01]  /*4720*/  UIADD3 UR4, UPT, UPT, UR41, 0x110, URZ ;  /* 0x0000011029047890 */ /* 0x000fe2000fffe0ff */
[----:B------:R-:W-:Y:S02]  /*4730*/  PLOP3.LUT P0, PT, PT, PT, UP1, 0x80, 0x8 ;  /* 0x000000000008781c */ /* 0x000fe40003f0f018 */
[----:B------:R-:W1:Y:S02]  /*4740*/  SYNCS.PHASECHK.TRANS64.TRYWAIT P1, [UR41+0x110], R2 ;  /* 0x00011002ff0075a7 */ /* 0x000e640008021129 */
[----:B-1----:R-:W-:Y:S09]  /*4750*/  @!P1 BRA `(.L_x_85) ;  /* 0x0000007400809947 */ /* 0x002ff20003800000 */
.L_x_218:
[----:B------:R-:W-:Y:S01]  /*4760*/  @!UP1 UPRMT UR4, UR69, 0x654, UR4 ;  /* 0x0000065445049896 */ /* 0x000fe20008000004 */
[----:B------:R-:W-:Y:S01]  /*4770*/  UMOV UR5, 0xffff ;  /* 0x0000ffff00057882 */ /* 0x000fe20000000000 */
[----:B------:R-:W-:-:S07]  /*4780*/  UMOV UR6, 0x1 ;  /* 0x0000000100067882 */ /* 0x000fce0000000000 */
[----:B------:R-:W-:Y:S01]  /*4790*/  @!P0 SYNCS.ARRIVE.TRANS64.RED.A1T0 RZ, [UR4], RZ ;  /* 0x000000ffffff89a7 */ /* 0x000fe20008100404 */
[----:B------:R-:W-:Y:S01]  /*47a0*/  NOP ;  /* 0x0000000000007918 */ /* 0x000fe20000000000 */
[----:B-1----:R-:W1:Y:S01]  /*47b0*/  LDS R0, [UR8+0x14] ;  /* 0x00001408ff007984 */ /* 0x002e620008000800 */
[----:B------:R-:W-:-:S04]  /*47c0*/  ULOP3.LUT UR4, UR67, 0xffff, URZ, 0xc0, !UPT ;  /* 0x0000ffff43047892 */ /* 0x000fc8000f8ec0ff */
[----:B------:R-:W-:-:S04]  /*47d0*/  USHF.R.U32.HI UR4, URZ, 0x5, UR4 ;  /* 0x00000005ff047899 */ /* 0x000fc80008011604 */
[----:B------:R-:W-:Y:S02]  /*47e0*/  USHF.L.U32 UR5, UR5, UR4, URZ ;  /* 0x0000000405057299 */ /* 0x000fe400080006ff */
[----:B------:R-:W-:-:S04]  /*47f0*/  USHF.L.U32 UR4, UR6, UR4, URZ ;  /* 0x0000000406047299 */ /* 0x000fc800080006ff */
[----:B-1----:R-:W-:-:S04]  /*4800*/  LOP3.LUT R0, R0, UR5, RZ, 0xc0, !PT ;  /* 0x0000000500007c12 */ /* 0x002fc8000f8ec0ff */
[----:B------:R-:W-:-:S13]  /*4810*/  ISETP.NE.AND P0, PT, R0, UR5, PT ;  /* 0x0000000500007c0c */ /* 0x000fda000bf05270 */
[----:B------:R-:W-:Y:S05]  /*4820*/  @P0 BRA `(.L_x_86) ;  /* 0x0000000000580947 */ /* 0x000fea0003800000 */
[----:B------:R-:W1:Y:S02]  /*4830*/  LDS R0, [UR8+0x18] ;  /* 0x00001808ff007984 */ /* 0x000e640008000800 */
[----:B-1----:R-:W-:-:S04]  /*4840*/  LOP3.LUT R0, R0, UR4, RZ, 0xc0, !PT ;  /* 0x0000000400007c12 */ /* 0x002fc8000f8ec0ff */
[----:B------:R-:W-:-:S13]  /*4850*/  ISETP.NE.AND P0, PT, R0, UR4, PT ;  /* 0x0000000400007c0c */ /* 0x000fda000bf05270 */
[----:B------:R-:W-:Y:S05]  /*4860*/  @P0 BRA `(.L_x_87) ;  /* 0x00000000003c0947 */ /* 0x000fea0003800000 */
[----:B------:R-:W1:Y:S01]  /*4870*/  S2R R2, SR_LANEID ;  /* 0x0000000000027919 */ /* 0x000e620000000000 */
[----:B------:R-:W-:-:S06]  /*4880*/  ULOP3.LUT UR5, URZ, UR5, URZ, 0x33, !UPT ;  /* 0x00000005ff057292 */ /* 0x000fcc000f8e33ff */
[----:B------:R-:W-:-:S04]  /*4890*/  IMAD.U32 R0, RZ, RZ, UR5 ;  /* 0x00000005ff007e24 */ /* 0x000fc8000f8e00ff */
[----:B------:R2:W4:Y:S02]  /*48a0*/  REDUX UR7, R0 ;  /* 0x00000000000773c4 */ /* 0x0005240000000000 */
[----:B------:R1:W-:Y:S01]  /*48b0*/  UTCATOMSWS.AND URZ, UR5 ;  /* 0x0000000500ff79e3 */ /* 0x0003e20008000000 */
[----:B--2---:R-:W-:Y:S01]  /*48c0*/  LOP3.LUT R0, RZ, UR4, RZ, 0x33, !PT ;  /* 0x00000004ff007c12 */ /* 0x004fe2000f8e33ff */
[----:B------:R-:W-:Y:S02]  /*48d0*/  VOTEU.ANY UR4, UPT, PT ;  /* 0x0000000000047886 */ /* 0x000fe400038e0100 */
[----:B------:R-:W-:Y:S02]  /*48e0*/  UFLO.U32 UR4, UR4 ;  /* 0x00000004000472bd */ /* 0x000fe400080e0000 */
[----:B------:R-:W2:Y:S04]  /*48f0*/  REDUX UR6, R0 ;  /* 0x00000000000673c4 */ /* 0x000ea80000000000 */
[----:B-1----:R-:W-:-:S02]  /*4900*/  ISETP.EQ.U32.AND P0, PT, R2, UR4, PT ;  /* 0x0000000402007c0c */ /* 0x002fc4000bf02070 */
[----:B----4-:R-:W-:-:S11]  /*4910*/  MOV R2, UR7 ;  /* 0x0000000700027c02 */ /* 0x010fd60008000f00 */
[----:B------:R1:W-:Y:S01]  /*4920*/  @P0 ATOMS.AND RZ, [UR8+0x14], R2 ;  /* 0x00001402ffff098c */ /* 0x0003e2000a800008 */
[----:B--2---:R-:W-:-:S05]  /*4930*/  IMAD.U32 R0, RZ, RZ, UR6 ;  /* 0x00000006ff007e24 */ /* 0x004fca000f8e00ff */
[----:B------:R1:W-:Y:S01]  /*4940*/  @P0 ATOMS.AND RZ, [UR8+0x18], R0 ;  /* 0x00001800ffff098c */ /* 0x0003e2000a800008 */
[----:B------:R-:W-:Y:S05]  /*4950*/  BRA `(.L_x_88) ;  /* 0x0000000000147947 */ /* 0x000fea0003800000 */
.L_x_87:
[----:B------:R-:W-:Y:S02]  /*4960*/  MOV R2, 0x4980 ;  /* 0x0000498000027802 */ /* 0x000fe40000000f00 */
[----:B---3-5:R-:W-:Y:S05]  /*4970*/  CALL.REL.NOINC `($__internal_0_$__cuda_sm10x_tcgen05_guardrail_trap_col_being_dealloced_not_returned_by_alloc) ;  /* 0x0000007c00107944 */ /* 0x028fea0003c00000 */
[----:B------:R-:W-:Y:S05]  /*4980*/  BRA `(.L_x_88) ;  /* 0x0000000000087947 */ /* 0x000fea0003800000 */
.L_x_86:
[----:B------:R-:W-:Y:S02]  /*4990*/  MOV R2, 0x49b0 ;  /* 0x000049b000027802 */ /* 0x000fe40000000f00 */
[----:B---3-5:R-:W-:Y:S05]  /*49a0*/  CALL.REL.NOINC `($__internal_2_$__cuda_sm10x_tcgen05_guardrail_trap_unallocated_columns_being_dealloced) ;  /* 0x0000007c001c7944 */ /* 0x028fea0003c00000 */
.L_x_88:
[----:B------:R-:W-:Y:S01]  /*49b0*/  NOP ;  /* 0x0000000000007918 */ /* 0x000fe20000000000 */
[----:B------:R-:W-:Y:S05]  /*49c0*/  EXIT ;  /* 0x000000000000794d */ /* 0x000fea0003800000 */
.L_x_59:
[----:B------:R-:W-:-:S09]  /*49d0*/  UISETP.NE.OR UP0, UPT, UR22, 0x3, !UP5 ;  /* 0x000000031600788c */ /* 0x000fd2000ef05670 */
[----:B------:R-:W-:Y:S05]  /*49e0*/  BRA.U UP0, `(.L_x_89) ;  /* 0x0000001900947547 */ /* 0x000fea000b800000 */
[----:B------:R-:W2:Y:S01]  /*49f0*/  LDCU UR38, c[0x0][0x370] ;  /* 0x00006e00ff2677ac */ /* 0x000ea20008000800 */
[----:B------:R-:W3:Y:S01]  /*4a00*/  LDC.64 R16, c[0x0][0x348] ;  /* 0x0000d200ff107b82 */ /* 0x000ee20000000a00 */
[----:B------:R-:W-:Y:S01]  /*4a10*/  HFMA2 R14, -RZ, RZ, 0, 0 ;  /* 0x00000000ff0e7431 */ /* 0x000fe200000001ff */
[----:B------:R-:W-:Y:S01]  /*4a20*/  MOV R13, RZ ;  /* 0x000000ff000d7202 */ /* 0x000fe20000000f00 */
[----:B------:R-:W2:Y:S01]  /*4a30*/  LDCU.128 UR56, c[0x0][0xb10] ;  /* 0x00016200ff3877ac */ /* 0x000ea20008000c00 */
[----:B------:R-:W-:Y:S01]  /*4a40*/  HFMA2 R7, -RZ, RZ, 0, 0.0078125 ;  /* 0x00002000ff077431 */ /* 0x000fe200000001ff */
[----:B------:R-:W4:Y:S03]  /*4a50*/  LDCU UR37, c[0x0][0x374] ;  /* 0x00006e80ff2577ac */ /* 0x000f260008000800 */
[----:B------:R-:W1:Y:S01]  /*4a60*/  LDC.64 R2, c[0x0][0x888] ;  /* 0x00022200ff027b82 */ /* 0x000e620000000a00 */
[----:B------:R-:W4:Y:S01]  /*4a70*/  LDCU UR15, c[0x0][0xb0c] ;  /* 0x00016180ff0f77ac */ /* 0x000f220008000800 */
[----:B------:R-:W3:Y:S06]  /*4a80*/  LDCU UR47, c[0x0][0xb20] ;  /* 0x00016400ff2f77ac */ /* 0x000eec0008000800 */
[----:B------:R-:W1:Y:S01]  /*4a90*/  LDC.64 R4, c[0x0][0x890] ;  /* 0x00022400ff047b82 */ /* 0x000e620000000a00 */
[----:B------:R-:W3:Y:S01]  /*4aa0*/  LDCU UR4, c[0x0][0xb30] ;  /* 0x00016600ff0477ac */ /* 0x000ee20008000800 */
[----:B--2---:R-:W-:-:S02]  /*4ab0*/  UIMAD.WIDE.U32 UR8, UR38, UR56, URZ ;  /* 0x00000038260872a5 */ /* 0x004fc4000f8e00ff */
[----:B----4-:R-:W-:Y:S01]  /*4ac0*/  UIMAD.WIDE.U32 UR6, UR37, UR59, URZ ;  /* 0x0000003b250672a5 */ /* 0x010fe2000f8e00ff */
[----:B------:R-:W-:Y:S01]  /*4ad0*/  UMOV UR21, 0x400 ;  /* 0x0000040000157882 */ /* 0x000fe20000000000 */
[----:B------:R-:W-:Y:S02]  /*4ae0*/  UPLOP3.LUT UP1, UPT, UPT, UPT, UPT, 0x40, 0x4 ;  /* 0x000000000004789c */ /* 0x000fe40003f2e870 */
[----:B------:R-:W-:Y:S01]  /*4af0*/  ULEA UR21, UR53, UR21, 0x18 ;  /* 0x0000001535157291 */ /* 0x000fe2000f8ec0ff */
[----:B------:R-:W-:Y:S02]  /*4b00*/  UMOV UR8, UR9 ;  /* 0x0000000900087c82 */ /* 0x000fe40008000000 */
[----:B------:R-:W-:Y:S01]  /*4b10*/  UMOV UR6, UR7 ;  /* 0x0000000700067c82 */ /* 0x000fe20008000000 */
[----:B------:R-:W-:Y:S02]  /*4b20*/  UISETP.GE.AND UP0, UPT, UR45, 0x1, UPT ;  /* 0x000000012d00788c */ /* 0x000fe4000bf06270 */
[----:B------:R-:W-:Y:S01]  /*4b30*/  UISETP.NE.AND UP4, UPT, UR45, 0x1, UPT ;  /* 0x000000012d00788c */ /* 0x000fe2000bf85270 */
[----:B------:R-:W2:Y:S01]  /*4b40*/  LDCU.64 UR22, c[0x0][0xb28] ;  /* 0x00016500ff1677ac */ /* 0x000ea20008000a00 */
[----:B------:R-:W-:-:S02]  /*4b50*/  UISETP.NE.AND UP6, UPT, UR15, 0x1, UPT ;  /* 0x000000010f00788c */ /* 0x000fc4000bfc5270 */
[----:B------:R-:W-:Y:S02]  /*4b60*/  UISETP.NE.AND UP5, UPT, UR58, 0x1, UPT ;  /* 0x000000013a00788c */ /* 0x000fe4000bfa5270 */
[----:B------:R-:W-:Y:S02]  /*4b70*/  UIADD3 UR49, UPT, UPT, UR21, 0x40, URZ ;  /* 0x0000004015317890 */ /* 0x000fe4000fffe0ff */
[----:B------:R-:W-:Y:S02]  /*4b80*/  UIADD3 UR41, UPT, UPT, UR21, 0x48, URZ ;  /* 0x0000004815297890 */ /* 0x000fe4000fffe0ff */
[----:B------:R-:W-:Y:S02]  /*4b90*/  UIADD3 UR33, UPT, UPT, UR21, 0x50, URZ ;  /* 0x0000005015217890 */ /* 0x000fe4000fffe0ff */
[----:B------:R-:W-:Y:S02]  /*4ba0*/  UIADD3 UR25, UPT, UPT, UR21, 0x58, URZ ;  /* 0x0000005815197890 */ /* 0x000fe4000fffe0ff */
[----:B------:R-:W-:-:S02]  /*4bb0*/  USHF.R.U32.HI UR46, URZ, UR57, UR8 ;  /* 0x00000039ff2e7299 */ /* 0x000fc40008011608 */
[----:B---3--:R-:W-:Y:S02]  /*4bc0*/  USHF.R.U32.HI UR39, URZ, UR47, UR6 ;  /* 0x0000002fff277299 */ /* 0x008fe40008011606 */
[----:B------:R-:W-:-:S11]  /*4bd0*/  UISETP.NE.AND UP3, UPT, UR4, 0x1, UPT ;  /* 0x000000010400788c */ /* 0x000fd6000bf65270 */
.L_x_104:
[C---:B------:R-:W-:Y:S02]  /*4be0*/  LEA R12, R14.reuse, UR21, 0x3 ;  /* 0x000000150e0c7c11 */ /* 0x040fe4000f8e18ff */
[----:B------:R-:W-:Y:S02]  /*4bf0*/  SHF.L.U32 R0, R13, 0x1f, RZ ;  /* 0x0000001f0d007819 */ /* 0x000fe400000006ff */
[----:B------:R-:W-:Y:S02]  /*4c00*/  LEA R8, R14, UR21, 0x4 ;  /* 0x000000150e087c11 */ /* 0x000fe4000f8e20ff */
[----:B---3--:R-:W3:Y:S02]  /*4c10*/  SYNCS.PHASECHK.TRANS64.TRYWAIT P0, [R12+URZ+0x90], R0 ;  /* 0x000090000c0075a7 */ /* 0x008ee400080011ff */
[----:B---3--:R-:W-:Y:S05]  /*4c20*/  @!P0 BRA `(.L_x_90) ;  /* 0x0000007000648947 */ /* 0x008fea0003800000 */
.L_x_219:
        /* <DEDUP_REMOVED lines=8> */
[----:B----4-:R-:W-:Y:S11]  /*4cb0*/  LOP3.LUT P0, RZ, R10, 0x1, RZ, 0xc0, !PT ;  /* 0x000000010aff7812 */ /* 0x010ff6000780c0ff */
[----:B------:R-:W-:Y:S02]  /*4cc0*/  @!UPT UIADD3 URZ, UPT, UPT, URZ, URZ, URZ ;  /* 0x000000fffffff290 */ /* 0x000fe4000fffe0ff */
[----:B-1----:R-:W-:Y:S01]  /*4cd0*/  VOTEU.ANY UP2, P0 ;  /* 0x0000000000ff7886 */ /* 0x002fe20000040100 */
[----:B------:R-:W-:Y:S11]  /*4ce0*/  PLOP3.LUT P0, PT, PT, PT, UP2, 0x80, 0x8 ;  /* 0x000000000008781c */ /* 0x000ff60003f0f028 */
[----:B------:R-:W-:Y:S02]  /*4cf0*/  @!UPT UIADD3 URZ, UPT, UPT, URZ, URZ, URZ ;  /* 0x000000fffffff290 */ /* 0x000fe4000fffe0ff */
[----:B---3--:R-:W-:Y:S02]  /*4d00*/  @P0 SHF.R.U32.HI R0, RZ, 0x10, R9 ;  /* 0x00000010ff000819 */ /* 0x008fe40000011609 */
[----:B------:R-:W-:Y:S02]  /*4d10*/  @P0 MOV R6, R8 ;  /* 0x0000000800060202 */ /* 0x000fe40000000f00 */
[----:B------:R-:W-:Y:S01]  /*4d20*/  @P0 R2UR UR4, R0 ;  /* 0x00000000000402ca */ /* 0x000fe200000e0000 */
[----:B------:R-:W-:Y:S01]  /*4d30*/  VIADD R0, R12, 0xa0 ;  /* 0x000000a00c007836 */ /* 0x000fe20000000000 */
[----:B------:R-:W-:Y:S02]  /*4d40*/  @P0 LOP3.LUT R8, R9, 0xffff, RZ, 0xc0, !PT ;  /* 0x0000ffff09080812 */ /* 0x000fe400078ec0ff */
[----:B------:R-:W-:Y:S02]  /*4d50*/  @P0 R2UR UR6, R6 ;  /* 0x00000000060602ca */ /* 0x000fe400000e0000 */
[----:B------:R-:W-:Y:S02]  /*4d60*/  PRMT R0, RZ, 0x654, R0 ;  /* 0x00000654ff007816 */ /* 0x000fe40000000000 */
[----:B------:R-:W-:Y:S02]  /*4d70*/  @P0 R2UR UR5, R8 ;  /* 0x00000000080502ca */ /* 0x000fe400000e0000 */
[----:B------:R1:W-:Y:S03]  /*4d80*/  SYNCS.ARRIVE.TRANS64.RED.A1T0 RZ, [R0+URZ], RZ ;  /* 0x000000ff00ff79a7 */ /* 0x0003e600081004ff */
[----:B------:R-:W-:Y:S04]  /*4d90*/  @UP2 UMOV UR31, UR4 ;  /* 0x00000004001f2c82 */ /* 0x000fe80008000000 */
[----:B------:R-:W-:Y:S04]  /*4da0*/  @UP2 UMOV UR14, UR6 ;  /* 0x00000006000e2c82 */ /* 0x000fe80008000000 */
[----:B------:R-:W-:Y:S01]  /*4db0*/  @UP2 UMOV UR13, UR5 ;  /* 0x00000005000d2c82 */ /* 0x000fe20008000000 */
[----:B------:R-:W-:Y:S05]  /*4dc0*/  BRA.U !UP0, `(.L_x_91) ;  /* 0x0000000108a47547 */ /* 0x000fea000b800000 */
[----:B------:R-:W-:Y:S02]  /*4dd0*/  UIMAD.WIDE.U32 UR16, UR13, UR59, URZ ;  /* 0x0000003b0d1072a5 */ /* 0x000fe4000f8e00ff */
[----:B------:R-:W-:Y:S02]  /*4de0*/  UIMAD.WIDE.U32 UR18, UR14, UR56, URZ ;  /* 0x000000380e1272a5 */ /* 0x000fe4000f8e00ff */
[----:B------:R-:W-:Y:S02]  /*4df0*/  USEL UR4, UR37, UR39, !UP5 ;  /* 0x0000002725047287 */ /* 0x000fe4000e800000 */
[----:B------:R-:W-:Y:S02]  /*4e00*/  USEL UR7, UR38, UR46, !UP6 ;  /* 0x0000002e26077287 */ /* 0x000fe4000f000000 */
[----:B--2---:R-:W-:Y:S02]  /*4e10*/  UIMAD.WIDE.U32 UR8, UR4, UR22, URZ ;  /* 0x00000016040872a5 */ /* 0x004fe4000f8e00ff */
[----:B------:R-:W-:Y:S01]  /*4e20*/  UIMAD.WIDE.U32 UR10, UR7, UR22, URZ ;  /* 0x00000016070a72a5 */ /* 0x000fe2000f8e00ff */
[----:B------:R-:W-:Y:S02]  /*4e30*/  UMOV UR5, UR17 ;  /* 0x0000001100057c82 */ /* 0x000fe40008000000 */
[----:B------:R-:W-:Y:S03]  /*4e40*/  USHF.R.U32.HI UR6, URZ, UR47, UR5 ;  /* 0x0000002fff067299 */ /* 0x000fe60008011605 */
[----:B------:R-:W-:Y:S01]  /*4e50*/  UMOV UR5, UR19 ;  /* 0x0000001300057c82 */ /* 0x000fe20008000000 */
[----:B------:R-:W-:Y:S02]  /*4e60*/  USEL UR6, UR13, UR6, !UP5 ;  /* 0x000000060d067287 */ /* 0x000fe4000e800000 */
[----:B------:R-:W-:Y:S03]  /*4e70*/  USHF.R.U32.HI UR12, URZ, UR57, UR5 ;  /* 0x00000039ff0c7299 */ /* 0x000fe60008011605 */
[----:B------:R-:W-:Y:S02]  /*4e80*/  UMOV UR5, UR9 ;  /* 0x0000000900057c82 */ /* 0x000fe40008000000 */
[----:B------:R-:W-:Y:S03]  /*4e90*/  @UP4 USHF.R.U32.HI UR4, URZ, UR23, UR5 ;  /* 0x00000017ff044299 */ /* 0x000fe60008011605 */
[----:B------:R-:W-:Y:S01]  /*4ea0*/  UMOV UR5, UR11 ;  /* 0x0000000b00057c82 */ /* 0x000fe20008000000 */
[----:B------:R-:W-:Y:S02]  /*4eb0*/  UIMAD UR4, UR45, UR4, URZ ;  /* 0x000000042d0472a4 */ /* 0x000fe4000f8e02ff */
[----:B------:R-:W-:Y:S02]  /*4ec0*/  @UP4 USHF.R.U32.HI UR7, URZ, UR23, UR5 ;  /* 0x00000017ff074299 */ /* 0x000fe40008011605 */
[----:B------:R-:W-:Y:S02]  /*4ed0*/  UIMAD.WIDE.U32 UR10, UR6, UR22, URZ ;  /* 0x00000016060a72a5 */ /* 0x000fe4000f8e00ff */
[----:B------:R-:W-:Y:S02]  /*4ee0*/  USEL UR5, UR14, UR12, !UP6 ;  /* 0x0000000c0e057287 */ /* 0x000fe4000f000000 */
[----:B------:R-:W-:Y:S02]  /*4ef0*/  UIMAD UR8, UR45, UR7, URZ ;  /* 0x000000072d0872a4 */ /* 0x000fe4000f8e02ff */
[----:B------:R-:W-:Y:S03]  /*4f00*/  UISETP.GE.AND UP0, UPT, UR6, UR4, UPT ;  /* 0x000000040600728c */ /* 0x000fe6000bf06270 */
[----:B------:R-:W-:Y:S01]  /*4f10*/  UMOV UR4, UR11 ;  /* 0x0000000b00047c82 */ /* 0x000fe20008000000 */
[----:B------:R-:W-:Y:S02]  /*4f20*/  UISETP.GE.OR UP0, UPT, UR5, UR8, UP0 ;  /* 0x000000080500728c */ /* 0x000fe40008706670 */
[----:B------:R-:W-:Y:S02]  /*4f30*/  USHF.R.U32.HI UR4, URZ, UR23, UR4 ;  /* 0x00000017ff047299 */ /* 0x000fe40008011604 */
[----:B------:R-:W-:Y:S02]  /*4f40*/  UIMAD.WIDE.U32 UR8, UR5, UR22, URZ ;  /* 0x00000016050872a5 */ /* 0x000fe4000f8e00ff */
[----:B------:R-:W-:Y:S04]  /*4f50*/  USEL UR10, UR6, UR4, !UP4 ;  /* 0x00000004060a7287 */ /* 0x000fe8000e000000 */
[----:B------:R-:W-:Y:S01]  /*4f60*/  UIADD3 UR11, UPT, UPT, -UR10, URZ, URZ ;  /* 0x000000ff0a0b7290 */ /* 0x000fe2000fffe1ff */
[----:B------:R-:W-:Y:S02]  /*4f70*/  @!UP0 UMOV UR4, UR9 ;  /* 0x0000000900048c82 */ /* 0x000fe40008000000 */
[----:B------:R-:W-:Y:S02]  /*4f80*/  @!UP0 USHF.R.U32.HI UR4, URZ, UR23, UR4 ;  /* 0x00000017ff048299 */ /* 0x000fe40008011604 */
[----:B------:R-:W-:Y:S02]  /*4f90*/  UIMAD UR8, UR45, UR11, UR6 ;  /* 0x0000000b2d0872a4 */ /* 0x000fe4000f8e0206 */
[----:B------:R-:W-:Y:S04]  /*4fa0*/  @!UP0 USEL UR4, UR5, UR4, !UP4 ;  /* 0x0000000405048287 */ /* 0x000fe8000e000000 */
[----:B------:R-:W-:Y:S02]  /*4fb0*/  @!UP0 UIMAD UR7, UR7, UR8, UR4 ;  /* 0x00000008070782a4 */ /* 0x000fe4000f8e0204 */
[----:B------:R-:W-:Y:S02]  /*4fc0*/  @!UP0 UIADD3 UR9, UPT, UPT, UR10, -UR4, URZ ;  /* 0x800000040a098290 */ /* 0x000fe4000fffe0ff */
[----:B------:R-:W-:Y:S02]  /*4fd0*/  UIADD3 UR8, UPT, UPT, -UR6, URZ, URZ ;  /* 0x000000ff06087290 */ /* 0x000fe4000fffe1ff */
[----:B------:R-:W-:Y:S02]  /*4fe0*/  UIADD3 UR4, UPT, UPT, -UR5, URZ, URZ ;  /* 0x000000ff05047290 */ /* 0x000fe4000fffe1ff */
[----:B------:R-:W-:Y:S03]  /*4ff0*/  @!UP0 UIMAD UR6, UR9, UR45, UR5 ;  /* 0x0000002d090682a4 */ /* 0x000fe6000f8e0205 */
[----:B------:R-:W-:Y:S01]  /*5000*/  @!UP0 UMOV UR5, UR7 ;  /* 0x0000000700058c82 */ /* 0x000fe20008000000 */
[----:B------:R-:W-:Y:S02]  /*5010*/  UIMAD UR7, UR15, UR4, UR14 ;  /* 0x000000040f0772a4 */ /* 0x000fe4000f8e020e */
[----:B------:R-:W-:Y:S02]  /*5020*/  UIMAD UR4, UR58, UR8, UR13 ;  /* 0x000000083a0472a4 */ /* 0x000fe4000f8e020d */
[----:B------:R-:W-:Y:S02]  /*5030*/  UIMAD UR14, UR5, UR15, UR7 ;  /* 0x0000000f050e72a4 */ /* 0x000fe4000f8e0207 */
[----:B------:R-:W-:Y:S11]  /*5040*/  UIMAD UR13, UR6, UR58, UR4 ;  /* 0x0000003a060d72a4 */ /* 0x000ff6000f8e0204 */
[----:B------:R-:W-:Y:S01]  /*5050*/  @!UPT UIADD3 URZ, UPT, UPT, URZ, URZ, URZ ;  /* 0x000000fffffff290 */ /* 0x000fe2000fffe0ff */
.L_x_91:
[----:B------:R-:W3:Y:S01]  /*5060*/  @!UP3 LDCU.128 UR8, c[0x0][0xb10] ;  /* 0x00016200ff08b7ac */ /* 0x000ee20008000c00 */
[----:B------:R-:W-:Y:S01]  /*5070*/  IMAD.MOV.U32 R10, RZ, RZ, 0x1 ;  /* 0x00000001ff0a7424 */ /* 0x000fe200078e00ff */
[C---:B------:R-:W-:Y:S02]  /*5080*/  ISETP.NE.U32.AND P1, PT, R4.reuse, RZ, PT ;  /* 0x000000ff0400720c */ /* 0x040fe40003f25070 */
[----:B------:R-:W-:Y:S02]  /*5090*/  ISETP.NE.U32.AND P0, PT, R4, RZ, PT ;  /* 0x000000ff0400720c */ /* 0x000fe40003f05070 */
[C---:B------:R-:W-:Y:S01]  /*50a0*/  ISETP.NE.AND.EX P1, PT, R5.reuse, RZ, PT, P1 ;  /* 0x000000ff0500720c */ /* 0x040fe20003f25310 */
[----:B------:R-:W4:Y:S01]  /*50b0*/  @!UP3 LDCU UR5, c[0x0][0xb0c] ;  /* 0x00016180ff05b7ac */ /* 0x000f220008000800 */
[----:B------:R-:W-:Y:S02]  /*50c0*/  ISETP.NE.AND.EX P0, PT, R5, RZ, PT, P0 ;  /* 0x000000ff0500720c */ /* 0x000fe40003f05300 */
[----:B------:R-:W-:Y:S01]  /*50d0*/  SHF.L.U32 R10, R10, 0x1f, RZ ;  /* 0x0000001f0a0a7819 */ /* 0x000fe200000006ff */
[----:B------:R-:W-:Y:S02]  /*50e0*/  USHF.L.U32 UR50, UR24, 0x8, URZ ;  /* 0x0000000818327899 */ /* 0x000fe400080006ff */
[----:B------:R-:W-:Y:S02]  /*50f0*/  USHF.L.U32 UR51, UR20, 0x6, URZ ;  /* 0x0000000614337899 */ /* 0x000fe400080006ff */
[----:B---3--:R-:W-:Y:S07]  /*5100*/  UIMAD.WIDE.U32 UR6, UR14, UR8, URZ ;  /* 0x000000080e0672a5 */ /* 0x008fee000f8e00ff */
[----:B------:R-:W-:Y:S01]  /*5110*/  @!UP3 UMOV UR4, UR7 ;  /* 0x000000070004bc82 */ /* 0x000fe20008000000 */
[----:B----4-:R-:W-:Y:S02]  /*5120*/  @!UP3 UISETP.NE.AND UP0, UPT, UR5, 0x1, UPT ;  /* 0x000000010500b88c */ /* 0x010fe4000bf05270 */
[----:B------:R-:W-:Y:S02]  /*5130*/  @!UP3 USHF.R.U32.HI UR4, URZ, UR9, UR4 ;  /* 0x00000009ff04b299 */ /* 0x000fe40008011604 */
[----:B------:R-:W-:Y:S02]  /*5140*/  UIMAD.WIDE.U32 UR6, UR13, UR11, URZ ;  /* 0x0000000b0d0672a5 */ /* 0x000fe4000f8e00ff */
[----:B------:R-:W-:Y:S02]  /*5150*/  @!UP3 USEL UR8, UR14, UR4, !UP0 ;  /* 0x000000040e08b287 */ /* 0x000fe4000c000000 */
[----:B------:R-:W-:Y:S03]  /*5160*/  @!UP3 UISETP.NE.AND UP0, UPT, UR10, 0x1, UPT ;  /* 0x000000010a00b88c */ /* 0x000fe6000bf05270 */
[----:B------:R-:W-:Y:S02]  /*5170*/  @!UP3 UMOV UR6, UR7 ;  /* 0x000000070006bc82 */ /* 0x000fe40008000000 */
[----:B------:R-:W3:Y:S02]  /*5180*/  @!UP3 LDCU UR4, c[0x0][0xb20] ;  /* 0x00016400ff04b7ac */ /* 0x000ee40008000800 */
[----:B---3--:R-:W-:Y:S04]  /*5190*/  @!UP3 USHF.R.U32.HI UR6, URZ, UR4, UR6 ;  /* 0x00000004ff06b299 */ /* 0x008fe80008011606 */
[----:B------:R-:W-:Y:S04]  /*51a0*/  @!UP3 USEL UR6, UR13, UR6, !UP0 ;  /* 0x000000060d06b287 */ /* 0x000fe8000c000000 */
[----:B------:R-:W-:Y:S02]  /*51b0*/  @!UP3 UIADD3 UR4, UPT, UPT, -UR8, UR6, URZ ;  /* 0x000000060804b290 */ /* 0x000fe4000fffe1ff */
[----:B------:R-:W-:Y:S02]  /*51c0*/  @!UP3 UIADD3 UR6, UPT, UPT, UR8, -UR6, URZ ;  /* 0x800000060806b290 */ /* 0x000fe4000fffe0ff */
[----:B------:R-:W-:Y:S02]  /*51d0*/  @!UP3 UIMAD UR14, UR4, UR5, UR14 ;  /* 0x00000005040eb2a4 */ /* 0x000fe4000f8e020e */
[----:B------:R-:W-:Y:S01]  /*51e0*/  @!UP3 UIMAD UR13, UR6, UR10, UR13 ;  /* 0x0000000a060db2a4 */ /* 0x000fe2000f8e020d */
[----:B------:R-:W-:Y:S11]  /*51f0*/  BRA.U UP1, `(.L_x_92) ;  /* 0x0000000101107547 */ /* 0x000ff6000b800000 */
[----:B------:R-:W-:Y:S04]  /*5200*/  MOV R6, UR54 ;  /* 0x0000003600067c02 */ /* 0x000fe80008000f00 */
[----:B------:R-:W-:Y:S04]  /*5210*/  SHF.L.U32 R6, R6, 0x1f, RZ ;  /* 0x0000001f06067819 */ /* 0x000fe800000006ff */
[----:B------:R-:W3:Y:S02]  /*5220*/  SYNCS.PHASECHK.TRANS64.TRYWAIT P2, [UR21+0x88], R6 ;  /* 0x00008806ff0075a7 */ /* 0x000ee40008041115 */
[----:B---3--:R-:W-:Y:S05]  /*5230*/  @!P2 BRA `(.L_x_93) ;  /* 0x0000006800f4a947 */ /* 0x008fea0003800000 */
.L_x_92:
[----:B------:R-:W-:Y:S05]  /*5240*/  @!P1 BRA `(.L_x_94) ;  /* 0x0000000000309947 */ /* 0x000fea0003800000 */
[----:B------:R-:W-:Y:S01]  /*5250*/  ISETP.NE.U32.AND P1, PT, R2, RZ, PT ;  /* 0x000000ff0200720c */ /* 0x000fe20003f25070 */
[----:B------:R-:W3:Y:S01]  /*5260*/  LDCU.64 UR4, c[0x0][0x358] ;  /* 0x00006b00ff0477ac */ /* 0x000ee20008000a00 */
[----:B------:R-:W-:Y:S02]  /*5270*/  IMAD.MOV.U32 R26, RZ, RZ, 0x1 ;  /* 0x00000001ff1a7424 */ /* 0x000fe400078e00ff */
[----:B------:R-:W-:Y:S11]  /*5280*/  ISETP.NE.AND.EX P1, PT, R3, RZ, PT, P1 ;  /* 0x000000ff0300720c */ /* 0x000ff60003f25310 */
[----:B------:R-:W-:Y:S02]  /*5290*/  @!UPT UIADD3 URZ, UPT, UPT, URZ, URZ, URZ ;  /* 0x000000fffffff290 */ /* 0x000fe4000fffe0ff */
[----:B------:R-:W4:Y:S01]  /*52a0*/  @P1 LDC.64 R8, c[0x0][0x888] ;  /* 0x00022200ff081b82 */ /* 0x000f220000000a00 */
[----:B-1----:R-:W-:Y:S04]  /*52b0*/  @P1 IMAD R0, R4, UR36, RZ ;  /* 0x0000002404001c24 */ /* 0x002fe8000f8e02ff */
[----:B----4-:R-:W-:Y:S04]  /*52c0*/  @P1 IMAD.WIDE R8, R0, 0x4, R8 ;  /* 0x0000000400081825 */ /* 0x010fe800078e0208 */
[----:B------:R-:W-:Y:S01]  /*52d0*/  HFMA2 R0, -RZ, RZ, 0, 5.9604644775390625e-08 ;  /* 0x00000001ff007431 */ /* 0x000fe200000001ff */
[----:B---3-5:R3:W5:Y:S04]  /*52e0*/  @P1 LDG.E R27, desc[UR4][R8.64] ;  /* 0x00000004081b1981 */ /* 0x028768000c1e1900 */
[----:B------:R-:W-:Y:S01]  /*52f0*/  @!P1 PRMT R26, R0, 0x7610, R26 ;  /* 0x00007610001a9816 */ /* 0x000fe2000000001a */
[----:B---3--:R-:W4:Y:S06]  /*5300*/  @!P1 LDC R27, c[0x0][0x880] ;  /* 0x00022000ff1b9b82 */ /* 0x008f2c0000000800 */
.L_x_94:
[----:B----45:R-:W-:Y:S01]  /*5310*/  @!P0 FSETP.EQ.AND P1, PT, R27, RZ, PT ;  /* 0x000000ff1b00820b */ /* 0x030fe20003f22000 */
[----:B------:R-:W-:Y:S01]  /*5320*/  @!UPT UIADD3 URZ, UPT, UPT, URZ, URZ, URZ ;  /* 0x000000fffffff290 */ /* 0x000fe2000fffe0ff */
[----:B------:R-:W-:Y:S11]  /*5330*/  @!P0 BRA `(.L_x_95) ;  /* 0x0000000000188947 */ /* 0x000ff60003800000 */
[----:B------:R-:W-:Y:S02]  /*5340*/  LOP3.LUT P0, RZ, R26, 0xff, RZ, 0xc0, !PT ;  /* 0x000000ff1aff7812 */ /* 0x000fe4000780c0ff */
[----:B------:R-:W-:Y:S04]  /*5350*/  ISETP.NE.U32.AND P1, PT, R2, RZ, PT ;  /* 0x000000ff0200720c */ /* 0x000fe80003f25070 */
[----:B------:R-:W-:Y:S04]  /*5360*/  ISETP.NE.AND.EX P1, PT, R3, RZ, PT, P1 ;  /* 0x000000ff0300720c */ /* 0x000fe80003f25310 */
[----:B------:R-:W-:Y:S03]  /*5370*/  PLOP3.LUT P1, PT, P1, PT, PT, 0x8, 0x80 ;  /* 0x000000000080781c */ /* 0x000fe60000f2e170 */
[----:B------:R-:W-:Y:S11]  /*5380*/  @P0 FSETP.EQ.AND P1, PT, R27, RZ, PT ;  /* 0x000000ff1b00020b */ /* 0x000ff60003f22000 */
[----:B------:R-:W-:Y:S02]  /*5390*/  @!UPT UIADD3 URZ, UPT, UPT, URZ, URZ, URZ ;  /* 0x000000fffffff290 */ /* 0x000fe4000fffe0ff */
.L_x_95:
[----:B------:R-:W3:Y:S01]  /*53a0*/  SYNCS.PHASECHK.TRANS64.TRYWAIT P2, [UR21+0x60], R10 ;  /* 0x0000600aff0075a7 */ /* 0x000ee20008041115 */
[----:B------:R-:W-:Y:S04]  /*53b0*/  ELECT P0, URZ, PT ;  /* 0x0000000000ff782f */ /* 0x000fe80003800000 */
[----:B------:R-:W-:Y:S11]  /*53c0*/  PLOP3.LUT P1, PT, P1, P0, PT, 0xf2, 0x2f ;  /* 0x00000000002f781c */ /* 0x000ff60000f21e72 */
[----:B------:R-:W-:Y:S02]  /*53d0*/  @!UPT UIADD3 URZ, UPT, UPT, URZ, URZ, URZ ;  /* 0x000000fffffff290 */ /* 0x000fe4000fffe0ff */
[----:B------:R-:W-:Y:S05]  /*53e0*/  @!P1 IADD3 R8, P0, PT, R16, 0x580, RZ ;  /* 0x0000058010089810 */ /* 0x000fea0007f1e0ff */
[----:B-1----:R-:W-:Y:S01]  /*53f0*/  @!P1 IMAD.X R6, RZ, RZ, R17, P0 ;  /* 0x000000ffff069224 */ /* 0x002fe200000e0611 */
[----:B---3--:R-:W-:Y:S07]  /*5400*/  @!P2 BRA `(.L_x_96) ;  /* 0x000000680098a947 */ /* 0x008fee0003800000 */
.L_x_222:
[----:B------:R-:W-:Y:S01]  /*5410*/  @!P1 R2UR UR5, R8 ;  /* 0x00000000080592ca */ /* 0x000fe200000e0000 */
[----:B------:R-:W-:Y:S01]  /*5420*/  VOTEU.ALL UP0, P1 ;  /* 0x0000000000ff7886 */ /* 0x000fe20000800000 */
[----:B------:R-:W-:Y:S01]  /*5430*/  @!P1 R2UR UR4, R6 ;  /* 0x00000000060492ca */ /* 0x000fe200000e0000 */
[----:B------:R-:W-:Y:S01]  /*5440*/  UMOV UR16, 0x0 ;  /* 0x0000000000107882 */ /* 0x000fe20000000000 */
[----:B------:R-:W-:Y:S01]  /*5450*/  UMOV UR17, 0x10000000 ;  /* 0x1000000000117882 */ /* 0x000fe20000000000 */
[----:B------:R-:W-:Y:S01]  /*5460*/  UMOV UR52, UR36 ;  /* 0x0000002400347c82 */ /* 0x000fe20008000000 */
[----:B------:R-:W-:Y:S01]  /*5470*/  @!UP0 UIADD3 UR48, UPT, UPT, UR21, 0x200, URZ ;  /* 0x0000020015308890 */ /* 0x000fe2000fffe0ff */
[----:B-1----:R-:W-:Y:S01]  /*5480*/  @!P1 IMAD.MOV.U32 R0, RZ, RZ, 0x2000 ;  /* 0x00002000ff009424 */ /* 0x002fe200078e00ff */
[----:B------:R-:W-:Y:S02]  /*5490*/  @!UP0 UIADD3 UR10, UPT, UPT, UR50, 0x80, URZ ;  /* 0x00000080320a8890 */ /* 0x000fe4000fffe0ff */
[----:B------:R-:W-:Y:S01]  /*54a0*/  @!UP0 UIADD3 UR8, UPT, UPT, UR21, 0x1200, URZ ;  /* 0x0000120015088890 */ /* 0x000fe2000fffe0ff */
[----:B------:R-:W-:Y:S02]  /*54b0*/  VOTEU.ALL UP0, P1 ;  /* 0x0000000000ff7886 */ /* 0x000fe40000800000 */
[----:B------:R-:W-:Y:S01]  /*54c0*/  IMAD.U32 R8, RZ, RZ, UR5 ;  /* 0x00000005ff087e24 */ /* 0x000fe2000f8e00ff */
[----:B------:R-:W-:Y:S01]  /*54d0*/  UMOV UR9, UR49 ;  /* 0x0000003100097c82 */ /* 0x000fe20008000000 */
[----:B------:R-:W-:Y:S01]  /*54e0*/  IMAD.U32 R9, RZ, RZ, UR4 ;  /* 0x00000004ff097e24 */ /* 0x000fe2000f8e00ff */
[----:B------:R-:W-:Y:S01]  /*54f0*/  UMOV UR11, UR51 ;  /* 0x00000033000b7c82 */ /* 0x000fe20008000000 */
[----:B------:R-:W-:Y:S01]  /*5500*/  UMOV UR12, UR36 ;  /* 0x00000024000c7c82 */ /* 0x000fe20008000000 */
[----:B------:R-:W-:Y:S01]  /*5510*/  @!P1 R2UR UR4, R8 ;  /* 0x00000000080492ca */ /* 0x000fe200000e0000 */
[----:B------:R-:W-:Y:S01]  /*5520*/  UPRMT UR6, UR53, 0x654, UR49 ;  /* 0x0000065435067896 */ /* 0x000fe20008000031 */
[----:B------:R-:W-:Y:S02]  /*5530*/  @!P1 R2UR UR5, R9 ;  /* 0x00000000090592ca */ /* 0x000fe400000e0000 */
[----:B------:R-:W-:Y:S05]  /*5540*/  @!P1 IADD3 R8, P0, PT, R16, 0x580, RZ ;  /* 0x0000058010089810 */ /* 0x000fea0007f1e0ff */
[----:B------:R-:W-:Y:S06]  /*5550*/  @!P1 IMAD.X R6, RZ, RZ, R17, P0 ;  /* 0x000000ffff069224 */ /* 0x000fec00000e0611 */
[----:B------:R1:W-:Y:S01]  /*5560*/  @!UP0 UTMALDG.3D [UR48], [UR4], desc[UR16] ;  /* 0x00001030040085b4 */ /* 0x0003e20008011000 */
[----:B------:R-:W-:Y:S05]  /*5570*/  VOTEU.ALL UP0, P1 ;  /* 0x0000000000ff7886 */ /* 0x000fea0000800000 */
[----:B------:R1:W-:Y:S01]  /*5580*/  @!UP0 UTMALDG.3D [UR8], [UR4], desc[UR16] ;  /* 0x00001008040085b4 */ /* 0x0003e20008011000 */
[----:B------:R1:W-:Y:S01]  /*5590*/  @!P1 SYNCS.ARRIVE.TRANS64.RED.A0TR RZ, [UR21+0x40], R0 ;  /* 0x00004000ffff99a7 */ /* 0x0003e20008300415 */
[----:B------:R-:W-:Y:S01]  /*55a0*/  SYNCS.ARRIVE.TRANS64.RED.A1T0 RZ, [UR6], RZ ;  /* 0x000000ffffff79a7 */ /* 0x000fe20008100406 */
[----:B------:R-:W3:Y:S02]  /*55b0*/  SYNCS.PHASECHK.TRANS64.TRYWAIT P2, [UR21+0x68], R10 ;  /* 0x0000680aff0075a7 */ /* 0x000ee40008041115 */
[----:B-1-3--:R-:W-:Y:S05]  /*55c0*/  @!P2 BRA `(.L_x_97) ;  /* 0x000000680040a947 */ /* 0x00afea0003800000 */
.L_x_224:
        /* <DEDUP_REMOVED lines=9> */
[----:B------:R-:W-:Y:S02]  /*5660*/  @!UP0 UIADD3 UR10, UPT, UPT, UR50, 0x90, URZ ;  /* 0x00000090320a8890 */ /* 0x000fe4000fffe0ff */
[----:B------:R-:W-:Y:S01]  /*5670*/  @!UP0 UIADD3 UR8, UPT, UPT, UR21, 0x3200, URZ ;  /* 0x0000320015088890 */ /* 0x000fe2000fffe0ff */
[----:B------:R-:W-:Y:S01]  /*5680*/  IMAD.U32 R8, RZ, RZ, UR5 ;  /* 0x00000005ff087e24 */ /* 0x000fe2000f8e00ff */
[----:B------:R-:W-:Y:S01]  /*5690*/  VOTEU.ALL UP0, P1 ;  /* 0x0000000000ff7886 */ /* 0x000fe20000800000 */
[----:B------:R-:W-:Y:S01]  /*56a0*/  IMAD.U32 R9, RZ, RZ, UR4 ;  /* 0x00000004ff097e24 */ /* 0x000fe2000f8e00ff */
[----:B------:R-:W-:Y:S01]  /*56b0*/  UMOV UR44, UR36 ;  /* 0x00000024002c7c82 */ /* 0x000fe20008000000 */
[----:B------:R-:W-:Y:S01]  /*56c0*/  UMOV UR9, UR41 ;  /* 0x0000002900097c82 */ /* 0x000fe20008000000 */
[----:B------:R-:W-:Y:S01]  /*56d0*/  @!P1 R2UR UR4, R8 ;  /* 0x00000000080492ca */ /* 0x000fe200000e0000 */
[----:B------:R-:W-:Y:S01]  /*56e0*/  UMOV UR11, UR51 ;  /* 0x00000033000b7c82 */ /* 0x000fe20008000000 */
[----:B------:R-:W-:Y:S01]  /*56f0*/  @!P1 R2UR UR5, R9 ;  /* 0x00000000090592ca */ /* 0x000fe200000e0000 */
[----:B------:R-:W-:Y:S01]  /*5700*/  UMOV UR12, UR36 ;  /* 0x00000024000c7c82 */ /* 0x000fe20008000000 */
[----:B------:R-:W-:Y:S01]  /*5710*/  UPRMT UR7, UR53, 0x654, UR41 ;  /* 0x0000065435077896 */ /* 0x000fe20008000029 */
[----:B------:R-:W-:Y:S05]  /*5720*/  @!P1 IADD3 R8, P0, PT, R16, 0x580, RZ ;  /* 0x0000058010089810 */ /* 0x000fea0007f1e0ff */
[----:B------:R-:W-:Y:S05]  /*5730*/  @!P1 IMAD.X R6, RZ, RZ, R17, P0 ;  /* 0x000000ffff069224 */ /* 0x000fea00000e0611 */
[----:B------:R1:W-:Y:S01]  /*5740*/  @!UP0 UTMALDG.3D [UR40], [UR4], desc[UR16] ;  /* 0x00001028040085b4 */ /* 0x0003e20008011000 */
[----:B------:R-:W-:Y:S05]  /*5750*/  VOTEU.ALL UP0, P1 ;  /* 0x0000000000ff7886 */ /* 0x000fea0000800000 */
[----:B------:R1:W-:Y:S01]  /*5760*/  @!UP0 UTMALDG.3D [UR8], [UR4], desc[UR16] ;  /* 0x00001008040085b4 */ /* 0x0003e20008011000 */
[----:B------:R1:W-:Y:S01]  /*5770*/  @!P1 SYNCS.ARRIVE.TRANS64.RED.A0TR RZ, [UR21+0x48], R0 ;  /* 0x00004800ffff99a7 */ /* 0x0003e20008300415 */
[----:B------:R-:W-:Y:S01]  /*5780*/  SYNCS.ARRIVE.TRANS64.RED.A1T0 RZ, [UR7], RZ ;  /* 0x000000ffffff79a7 */ /* 0x000fe20008100407 */
[----:B------:R-:W3:Y:S02]  /*5790*/  SYNCS.PHASECHK.TRANS64.TRYWAIT P2, [UR21+0x70], R10 ;  /* 0x0000700aff0075a7 */ /* 0x000ee40008041115 */
[----:B-1-3--:R-:W-:Y:S05]  /*57a0*/  @!P2 BRA `(.L_x_98) ;  /* 0x0000006400e0a947 */ /* 0x00afea0003800000 */
.L_x_226:
        /* <DEDUP_REMOVED lines=19> */
[----:B------:R-:W-:Y:S01]  /*58e0*/  UPRMT UR29, UR53, 0x654, UR33 ;  /* 0x00000654351d7896 */ /* 0x000fe20008000021 */
        /* <DEDUP_REMOVED lines=9> */
.L_x_228:
        /* <DEDUP_REMOVED lines=21> */
[----:B------:R-:W-:Y:S02]  /*5ad0*/  SHF.L.U32 R9, RZ, 0x1f, RZ ;  /* 0x0000001fff097819 */ /* 0x000fe400000006ff */
[----:B------:R-:W-:Y:S05]  /*5ae0*/  @!P1 IADD3 R8, P0, PT, R16, 0x580, RZ ;  /* 0x0000058010089810 */ /* 0x000fea0007f1e0ff */
[----:B------:R-:W-:Y:S03]  /*5af0*/  @!P1 IMAD.X R6, RZ, RZ, R17, P0 ;  /* 0x000000ffff069224 */ /* 0x000fe600000e0611 */
[----:B------:R1:W-:Y:S01]  /*5b00*/  @!UP0 UTMALDG.3D [UR24], [UR4], desc[UR16] ;  /* 0x00001018040085b4 */ /* 0x0003e20008011000 */
[----:B------:R-:W-:Y:S05]  /*5b10*/  VOTEU.ALL UP0, P1 ;  /* 0x0000000000ff7886 */ /* 0x000fea0000800000 */
[----:B------:R1:W-:Y:S01]  /*5b20*/  @!UP0 UTMALDG.3D [UR8], [UR4], desc[UR16] ;  /* 0x00001008040085b4 */ /* 0x0003e20008011000 */
[----:B------:R1:W-:Y:S01]  /*5b30*/  @!P1 SYNCS.ARRIVE.TRANS64.RED.A0TR RZ, [UR21+0x58], R0 ;  /* 0x00005800ffff99a7 */ /* 0x0003e20008300415 */
[----:B------:R-:W-:Y:S01]  /*5b40*/  SYNCS.ARRIVE.TRANS64.RED.A1T0 RZ, [UR30], RZ ;  /* 0x000000ffffff79a7 */ /* 0x000fe2000810041e */
[----:B------:R-:W3:Y:S02]  /*5b50*/  SYNCS.PHASECHK.TRANS64.TRYWAIT P2, [UR21+0x60], R9 ;  /* 0x00006009ff0075a7 */ /* 0x000ee40008041115 */
[----:B-1-3--:R-:W-:Y:S05]  /*5b60*/  @!P2 BRA `(.L_x_100) ;  /* 0x000000640020a947 */ /* 0x00afea0003800000 */
.L_x_230:
        /* <DEDUP_REMOVED lines=8> */
[----:B------:R-:W-:Y:S01]  /*5bf0*/  @!UP0 UIADD3 UR16, UPT, UPT, UR21, 0x200, URZ ;  /* 0x0000020015108890 */ /* 0x000fe2000fffe0ff */
[----:B------:R-:W-:Y:S01]  /*5c00*/  @!P1 IADD3 R8, P0, PT, R16, 0x580, RZ ;  /* 0x0000058010089810 */ /* 0x000fe20007f1e0ff */
        /* <DEDUP_REMOVED lines=11> */
[----:B------:R-:W-:Y:S01]  /*5cc0*/  UMOV UR12, UR36 ;  /* 0x00000024000c7c82 */ /* 0x000fe20008000000 */
[----:B------:R-:W-:Y:S10]  /*5cd0*/  @!P1 IMAD.X R6, RZ, RZ, R17, P0 ;  /* 0x000000ffff069224 */ /* 0x000ff400000e0611 */
[----:B------:R1:W-:Y:S01]  /*5ce0*/  @!UP0 UTMALDG.3D [UR16], [UR4], desc[UR26] ;  /* 0x00001a10040085b4 */ /* 0x0003e20008011000 */
[----:B------:R-:W-:Y:S05]  /*5cf0*/  VOTEU.ALL UP0, P1 ;  /* 0x0000000000ff7886 */ /* 0x000fea0000800000 */
[----:B------:R1:W-:Y:S01]  /*5d00*/  @!UP0 UTMALDG.3D [UR8], [UR4], desc[UR26] ;  /* 0x00001a08040085b4 */ /* 0x0003e20008011000 */
[----:B------:R1:W-:Y:S01]  /*5d10*/  @!P1 SYNCS.ARRIVE.TRANS64.RED.A0TR RZ, [UR21+0x40], R0 ;  /* 0x00004000ffff99a7 */ /* 0x0003e20008300415 */
[----:B------:R-:W-:Y:S01]  /*5d20*/  SYNCS.ARRIVE.TRANS64.RED.A1T0 RZ, [UR6], RZ ;  /* 0x000000ffffff79a7 */ /* 0x000fe20008100406 */
[----:B------:R-:W3:Y:S02]  /*5d30*/  SYNCS.PHASECHK.TRANS64.TRYWAIT P2, [UR21+0x68], R9 ;  /* 0x00006809ff0075a7 */ /* 0x000ee40008041115 */
[----:B-1-3--:R-:W-:Y:S05]  /*5d40*/  @!P2 BRA `(.L_x_101) ;  /* 0x0000006000c0a947 */ /* 0x00afea0003800000 */
.L_x_232:
        /* <DEDUP_REMOVED lines=30> */
.L_x_234:
        /* <DEDUP_REMOVED lines=9> */
[----:B------:R-:W-:Y:S01]  /*5fc0*/  VIADD R14, R14, 0x1 ;  /* 0x000000010e0e7836 */ /* 0x000fe20000000000 */
        /* <DEDUP_REMOVED lines=11> */
[----:B------:R-:W-:Y:S11]  /*6080*/  UMOV UR12, UR36 ;  /* 0x00000024000c7c82 */ /* 0x000ff60008000000 */
[----:B------:R1:W-:Y:S01]  /*6090*/  @!UP0 UTMALDG.3D [UR16], [UR4], desc[UR6] ;  /* 0x00000610040085b4 */ /* 0x0003e20008011000 */
[----:B------:R-:W-:Y:S05]  /*60a0*/  VOTEU.ALL UP0, P1 ;  /* 0x0000000000ff7886 */ /* 0x000fea0000800000 */
[----:B------:R1:W-:Y:S01]  /*60b0*/  @!UP0 UTMALDG.3D [UR8], [UR4], desc[UR6] ;  /* 0x00000608040085b4 */ /* 0x0003e20008011000 */
[----:B------:R1:W-:Y:S01]  /*60c0*/  @!P1 SYNCS.ARRIVE.TRANS64.RED.A0TR RZ, [UR21+0x50], R0 ;  /* 0x00005000ffff99a7 */ /* 0x0003e20008300415 */
[----:B------:R-:W-:Y:S01]  /*60d0*/  SYNCS.ARRIVE.TRANS64.RED.A1T0 RZ, [UR29], RZ ;  /* 0x000000ffffff79a7 */ /* 0x000fe2000810041d */
[----:B------:R-:W3:Y:S02]  /*60e0*/  SYNCS.PHASECHK.TRANS64.TRYWAIT P0, [UR21+0x78], R9 ;  /* 0x00007809ff0075a7 */ /* 0x000ee40008001115 */
[----:B-1-3--:R-:W-:Y:S05]  /*60f0*/  @!P0 BRA `(.L_x_103) ;  /* 0x0000006000048947 */ /* 0x00afea0003800000 */
.L_x_236:
[----:B------:R-:W-:Y:S01]  /*6100*/  UPLOP3.LUT UP1, UPT, UPT, UPT, UPT, 0x80, 0x8 ;  /* 0x000000000008789c */ /* 0x000fe20003f2f070 */
[----:B------:R-:W-:Y:S01]  /*6110*/  @!P1 IADD3 R6, P0, PT, R16, 0x580, RZ ;  /* 0x0000058010069810 */ /* 0x000fe20007f1e0ff */
[----:B------:R-:W-:Y:S01]  /*6120*/  UMOV UR6, 0x0 ;  /* 0x0000000000067882 */ /* 0x000fe20000000000 */
[----:B------:R-:W-:Y:S01]  /*6130*/  VOTEU.ALL UP0, P1 ;  /* 0x0000000000ff7886 */ /* 0x000fe20000800000 */
[----:B------:R-:W-:Y:S01]  /*6140*/  UMOV UR7, 0x10000000 ;  /* 0x1000000000077882 */ /* 0x000fe20000000000 */
[----:B------:R-:W-:Y:S01]  /*6150*/  @!P1 R2UR UR5, R6 ;  /* 0x00000000060592ca */ /* 0x000fe200000e0000 */
[----:B-1----:R-:W-:Y:S01]  /*6160*/  @!P1 IMAD.X R0, RZ, RZ, R17, P0 ;  /* 0x000000ffff009224 */ /* 0x002fe200000e0611 */
[----:B------:R-:W-:Y:S01]  /*6170*/  UMOV UR17, UR25 ;  /* 0x0000001900117c82 */ /* 0x000fe20008000000 */
[----:B------:R-:W-:Y:S01]  /*6180*/  @!UP0 UIADD3 UR18, UPT, UPT, UR50, 0x70, URZ ;  /* 0x0000007032128890 */ /* 0x000fe2000fffe0ff */
[----:B------:R-:W-:Y:S01]  /*6190*/  R2UR UR24, R57 ;  /* 0x00000000391872ca */ /* 0x000fe200000e0000 */
[----:B------:R-:W-:Y:S01]  /*61a0*/  @!UP0 UIADD3 UR16, UPT, UPT, UR21, 0x6200, URZ ;  /* 0x0000620015108890 */ /* 0x000fe2000fffe0ff */
[----:B------:R-:W-:Y:S01]  /*61b0*/  @!P1 R2UR UR4, R0 ;  /* 0x00000000000492ca */ /* 0x000fe200000e0000 */
[----:B------:R-:W-:Y:S01]  /*61c0*/  @!UP0 UIADD3 UR10, UPT, UPT, UR50, 0xf0, URZ ;  /* 0x000000f0320a8890 */ /* 0x000fe2000fffe0ff */
[----:B------:R-:W-:Y:S01]  /*61d0*/  R2UR UR26, R58 ;  /* 0x000000003a1a72ca */ /* 0x000fe200000e0000 */
[----:B------:R-:W-:Y:S01]  /*61e0*/  @!UP0 UIADD3 UR8, UPT, UPT, UR21, 0x7200, URZ ;  /* 0x0000720015088890 */ /* 0x000fe2000fffe0ff */
[----:B------:R-:W-:Y:S01]  /*61f0*/  ISETP.NE.AND P0, PT, R14, 0x2, PT ;  /* 0x000000020e00780c */ /* 0x000fe20003f05270 */
[----:B------:R-:W-:Y:S01]  /*6200*/  VOTEU.ALL UP0, P1 ;  /* 0x0000000000ff7886 */ /* 0x000fe20000800000 */
[----:B------:R-:W-:Y:S01]  /*6210*/  UMOV UR19, UR51 ;  /* 0x0000003300137c82 */ /* 0x000fe20008000000 */
[----:B------:R-:W-:Y:S01]  /*6220*/  IMAD.U32 R8, RZ, RZ, UR5 ;  /* 0x00000005ff087e24 */ /* 0x000fe2000f8e00ff */
[----:B------:R-:W-:Y:S01]  /*6230*/  UMOV UR20, UR36 ;  /* 0x0000002400147c82 */ /* 0x000fe20008000000 */
[----:B------:R-:W-:Y:S01]  /*6240*/  UMOV UR9, UR25 ;  /* 0x0000001900097c82 */ /* 0x000fe20008000000 */
[----:B------:R-:W-:Y:S01]  /*6250*/  UMOV UR11, UR51 ;  /* 0x00000033000b7c82 */ /* 0x000fe20008000000 */
[----:B------:R-:W-:Y:S01]  /*6260*/  UMOV UR12, UR36 ;  /* 0x00000024000c7c82 */ /* 0x000fe20008000000 */
[----:B------:R-:W-:Y:S01]  /*6270*/  SEL R0, RZ, 0x1, P0 ;  /* 0x00000001ff007807 */ /* 0x000fe20000000000 */
[----:B------:R-:W-:Y:S01]  /*6280*/  IMAD.U32 R9, RZ, RZ, UR4 ;  /* 0x00000004ff097e24 */ /* 0x000fe2000f8e00ff */
[----:B------:R-:W-:Y:S01]  /*6290*/  @!P1 R2UR UR4, R8 ;  /* 0x00000000080492ca */ /* 0x000fe200000e0000 */
[----:B------:R-:W-:Y:S01]  /*62a0*/  UIADD3 UR24, UPT, UPT, UR13, UR24, URZ ;  /* 0x000000180d187290 */ /* 0x000fe2000fffe0ff */
[----:B------:R-:W-:Y:S01]  /*62b0*/  LOP3.LUT R13, R13, R0, RZ, 0x3c, !PT ;  /* 0x000000000d0d7212 */ /* 0x000fe200078e3cff */
[----:B------:R-:W-:Y:S01]  /*62c0*/  UMOV UR36, UR31 ;  /* 0x0000001f00247c82 */ /* 0x000fe20008000000 */
[----:B------:R-:W-:Y:S02]  /*62d0*/  @!P1 R2UR UR5, R9 ;  /* 0x00000000090592ca */ /* 0x000fe400000e0000 */
[----:B------:R-:W-:Y:S11]  /*62e0*/  SEL R14, R14, RZ, P0 ;  /* 0x000000ff0e0e7207 */ /* 0x000ff60000000000 */
[----:B------:R1:W-:Y:S01]  /*62f0*/  @!UP0 UTMALDG.3D [UR16], [UR4], desc[UR6] ;  /* 0x00000610040085b4 */ /* 0x0003e20008011000 */
[----:B------:R-:W-:Y:S05]  /*6300*/  VOTEU.ALL UP0, P1 ;  /* 0x0000000000ff7886 */ /* 0x000fea0000800000 */
[----:B------:R3:W-:Y:S01]  /*6310*/  @!UP0 UTMALDG.3D [UR8], [UR4], desc[UR6] ;  /* 0x00000608040085b4 */ /* 0x0007e20008011000 */
[----:B------:R3:W-:Y:S01]  /*6320*/  @!P1 SYNCS.ARRIVE.TRANS64.RED.A0TR RZ, [UR21+0x58], R7 ;  /* 0x00005807ffff99a7 */ /* 0x0007e20008300415 */
[----:B------:R-:W-:Y:S01]  /*6330*/  SYNCS.ARRIVE.TRANS64.RED.A1T0 RZ, [UR30], RZ ;  /* 0x000000ffffff79a7 */ /* 0x000fe2000810041e */
[----:B-1----:R-:W-:Y:S01]  /*6340*/  UIADD3 UR20, UPT, UPT, UR14, UR26, URZ ;  /* 0x0000001a0e147290 */ /* 0x002fe2000fffe0ff */
[----:B------:R-:W-:Y:S11]  /*6350*/  BRA.U UP2, `(.L_x_104) ;  /* 0xffffffe902207547 */ /* 0x000ff6000b83ffff */
[----:B------:R-:W1:Y:S02]  /*6360*/  SYNCS.PHASECHK.TRANS64.TRYWAIT P0, [UR21+0x60], R10 ;  /* 0x0000600aff0075a7 */ /* 0x000e640008001115 */
[----:B-1----:R-:W-:Y:S05]  /*6370*/  @!P0 BRA `(.L_x_105) ;  /* 0x0000005c007c8947 */ /* 0x002fea0003800000 */
.L_x_238:
[----:B------:R-:W4:Y:S02]  /*6380*/  SYNCS.PHASECHK.TRANS64.TRYWAIT P0, [UR21+0x68], R10 ;  /* 0x0000680aff0075a7 */ /* 0x000f240008001115 */
[----:B----4-:R-:W-:Y:S05]  /*6390*/  @!P0 BRA `(.L_x_106) ;  /* 0x0000005c008c8947 */ /* 0x010fea0003800000 */
.L_x_240:
[----:B------:R-:W4:Y:S01]  /*63a0*/  SYNCS.PHASECHK.TRANS64.TRYWAIT P0, [UR21+0x70], R10 ;  /* 0x0000700aff0075a7 */ /* 0x000f220008001115 */
[----:B-1----:R-:W-:Y:S01]  /*63b0*/  HFMA2 R0, -RZ, RZ, 0, 5.9604644775390625e-08 ;  /* 0x00000001ff007431 */ /* 0x002fe200000001ff */
[----:B----4-:R-:W-:Y:S06]  /*63c0*/  @!P0 BRA `(.L_x_107) ;  /* 0x0000005c00988947 */ /* 0x010fec0003800000 */
.L_x_242:
[----:B-1----:R-:W-:Y:S02]  /*63d0*/  MOV R2, UR21 ;  /* 0x0000001500027c02 */ /* 0x002fe40008000f00 */
[----:B------:R-:W-:-:S07]  /*63e0*/  SHF.L.U32 R0, R0, 0x1f, RZ ;  /* 0x0000001f00007819 */ /* 0x000fce00000006ff */
.L_x_108:
[----:B-1----:R1:W4:Y:S02]  /*63f0*/  SYNCS.PHASECHK.TRANS64.TRYWAIT P0, [R2+URZ+0x78], R0 ;  /* 0x00007800020075a7 */ /* 0x00232400080011ff */
[----:B----4-:R-:W-:Y:S05]  /*6400*/  @!P0 NANOSLEEP.SYNCS 0x989680 ;  /* 0x009896800000895d */ /* 0x010fea0003900000 */
[----:B------:R-:W4:Y:S02]  /*6410*/  @!P0 SYNCS.PHASECHK.TRANS64 P0, [R2+URZ+0x78], R0 ;  /* 0x00007800020085a7 */ /* 0x000f2400080010ff */
[----:B--234-:R-:W-:Y:S05]  /*6420*/  @P0 EXIT ;  /* 0x000000000000094d */ /* 0x01cfea0003800000 */
[----:B------:R-:W-:Y:S05]  /*6430*/  BRA `(.L_x_108) ;  /* 0xfffffffc00ec7947 */ /* 0x000fea000383ffff */
.L_x_89:
[----:B------:R-:W-:-:S06]  /*6440*/  UISETP.GE.AND UP0, UPT, UR22, 0x4, UPT ;  /* 0x000000041600788c */ /* 0x000fcc000bf06270 */
[----:B------:R-:W-:-:S13]  /*6450*/  PLOP3.LUT P0, PT, PT, PT, UP0, 0x80, 0x8 ;  /* 0x000000000008781c */ /* 0x000fda0003f0f008 */
[----:B-1----:R-:W-:Y:S05]  /*6460*/  @!P0 EXIT ;  /* 0x000000000000894d */ /* 0x002fea0003800000 */
[----:B------:R-:W-:Y:S01]  /*6470*/  BAR.SYNC.DEFER_BLOCKING 0x6, 0xa0 ;  /* 0x0182800000007b1d */ /* 0x000fe20000010000 */
[C---:B------:R-:W-:Y:S01]  /*6480*/  IMAD.SHL.U32 R6, R68.reuse, 0x10, RZ ;  /* 0x0000001044067824 */ /* 0x040fe200078e00ff */
[----:B------:R-:W-:Y:S01]  /*6490*/  SHF.L.U32 R23, R68, 0x10, RZ ;  /* 0x0000001044177819 */ /* 0x000fe200000006ff */
[----:B------:R-:W-:Y:S01]  /*64a0*/  IMAD.SHL.U32 R4, R56, 0x200, RZ ;  /* 0x0000020038047824 */ /* 0x000fe200078e00ff */
[----:B------:R-:W-:Y:S01]  /*64b0*/  LOP3.LUT R69, R68, 0x60, RZ, 0xc0, !PT ;  /* 0x0000006044457812 */ /* 0x000fe200078ec0ff */
[----:B------:R-:W-:Y:S01]  /*64c0*/  IMAD.SHL.U32 R5, R56, 0x200000, RZ ;  /* 0x0020000038057824 */ /* 0x000fe200078e00ff */
[----:B------:R-:W-:Y:S01]  /*64d0*/  UMOV UR43, 0x400 ;  /* 0x00000400002b7882 */ /* 0x000fe20000000000 */
[C---:B------:R-:W-:Y:S01]  /*64e0*/  LOP3.LUT R67, R6.reuse, 0x590, RZ, 0xc0, !PT ;  /* 0x0000059006437812 */ /* 0x040fe200078ec0ff */
[----:B------:R-:W-:Y:S01]  /*64f0*/  ULEA UR43, UR53, UR43, 0x18 ;  /* 0x0000002b352b7291 */ /* 0x000fe2000f8ec0ff */
[----:B------:R-:W1:Y:S01]  /*6500*/  LDC.64 R52, c[0x0][0x888] ;  /* 0x00022200ff347b82 */ /* 0x000e620000000a00 */
[----:B------:R-:W-:Y:S01]  /*6510*/  LOP3.LUT R6, R6, 0x60, RZ, 0xc0, !PT ;  /* 0x0000006006067812 */ /* 0x000fe200078ec0ff */
[----:B------:R-:W-:Y:S01]  /*6520*/  IMAD.MOV.U32 R22, RZ, RZ, RZ ;  /* 0x000000ffff167224 */ /* 0x000fe200078e00ff */
[----:B------:R-:W-:Y:S01]  /*6530*/  LOP3.LUT R67, R67, 0x200, R4, 0xf8, !PT ;  /* 0x0000020043437812 */ /* 0x000fe200078ef804 */
[----:B------:R-:W-:Y:S01]  /*6540*/  IMAD.SHL.U32 R4, R68, 0x2, RZ ;  /* 0x0000000244047824 */ /* 0x000fe200078e00ff */
[----:B------:R-:W-:Y:S01]  /*6550*/  UIADD3 UR4, UPT, UPT, UR43, 0x200, URZ ;  /* 0x000002002b047890 */ /* 0x000fe2000fffe0ff */
[----:B------:R-:W-:Y:S01]  /*6560*/  LOP3.LUT R5, R5, 0x200000, RZ, 0xc0, !PT ;  /* 0x0020000005057812 */ /* 0x000fe200078ec0ff */
[----:B------:R-:W-:Y:S01]  /*6570*/  IMAD.MOV.U32 R64, RZ, RZ, RZ ;  /* 0x000000ffff407224 */ /* 0x000fe200078e00ff */
[----:B------:R-:W2:Y:S01]  /*6580*/  LDC.64 R54, c[0x0][0x890] ;  /* 0x00022400ff367b82 */ /* 0x000ea20000000a00 */
[----:B------:R-:W-:Y:S01]  /*6590*/  LOP3.LUT R4, R6, 0xc, R4, 0xf8, !PT ;  /* 0x0000000c06047812 */ /* 0x000fe200078ef804 */
[----:B------:R-:W-:Y:S01]  /*65a0*/  IMAD.MOV.U32 R63, RZ, RZ, RZ ;  /* 0x000000ffff3f7224 */ /* 0x000fe200078e00ff */
[C---:B------:R-:W-:Y:S01]  /*65b0*/  LOP3.LUT R66, R68.reuse, 0x2, RZ, 0xc0, !PT ;  /* 0x0000000244427812 */ /* 0x040fe200078ec0ff */
[----:B------:R-:W-:Y:S01]  /*65c0*/  IMAD.U32 R59, RZ, RZ, UR4 ;  /* 0x00000004ff3b7e24 */ /* 0x000fe2000f8e00ff */
[----:B------:R-:W-:Y:S01]  /*65d0*/  LOP3.LUT R67, R67, R4, RZ, 0xfc, !PT ;  /* 0x0000000443437212 */ /* 0x000fe200078efcff */
[----:B------:R-:W3:Y:S01]  /*65e0*/  LDCU UR63, c[0x0][0x370] ;  /* 0x00006e00ff3f77ac */ /* 0x000ee20008000800 */
[----:B------:R-:W4:Y:S01]  /*65f0*/  LDS R0, [UR43+0x140] ;  /* 0x0001402bff007984 */ /* 0x000f220008000800 */
[----:B------:R-:W1:Y:S01]  /*6600*/  LDC.64 R50, c[0x0][0x8b0] ;  /* 0x00022c00ff327b82 */ /* 0x000e620000000a00 */
[----:B------:R-:W-:Y:S01]  /*6610*/  LOP3.LUT R23, R5, 0x400000, R23, 0xf8, !PT ;  /* 0x0040000005177812 */ /* 0x000fe200078ef817 */
[----:B------:R-:W1:Y:S01]  /*6620*/  LDCU.64 UR54, c[0x0][0x348] ;  /* 0x00006900ff3677ac */ /* 0x000e620008000a00 */
[----:B------:R-:W-:-:S02]  /*6630*/  LOP3.LUT R68, R68, 0x4, RZ, 0xc0, !PT ;  /* 0x0000000444447812 */ /* 0x000fc400078ec0ff */
[----:B------:R-:W-:Y:S01]  /*6640*/  LEA R67, R67, R59, 0x2 ;  /* 0x0000003b43437211 */ /* 0x000fe200078e10ff */
[----:B------:R-:W1:Y:S01]  /*6650*/  LDCU UR42, c[0x0][0xb0c] ;  /* 0x00016180ff2a77ac */ /* 0x000e620008000800 */
[----:B------:R-:W-:Y:S01]  /*6660*/  MOV R61, RZ ;  /* 0x000000ff003d7202 */ /* 0x000fe20000000f00 */
[----:B------:R-:W1:Y:S02]  /*6670*/  LDC.64 R48, c[0x0][0x8a8] ;  /* 0x00022a00ff307b82 */ /* 0x000e640000000a00 */
[--C-:B------:R-:W-:Y:S01]  /*6680*/  IMAD R66, R66, -0x10, R67.reuse ;  /* 0xfffffff042427824 */ /* 0x100fe200078e0243 */
[----:B------:R-:W1:Y:S01]  /*6690*/  LDCU UR39, c[0x0][0xb30] ;  /* 0x00016600ff2777ac */ /* 0x000e620008000800 */
[----:B------:R-:W-:Y:S01]  /*66a0*/  IMAD R65, R68, -0x10, R67 ;  /* 0xfffffff044417824 */ /* 0x000fe200078e0243 */
[----:B------:R-:W1:Y:S01]  /*66b0*/  LDCU.64 UR60, c[0x0][0x888] ;  /* 0x00011100ff3c77ac */ /* 0x000e620008000a00 */
[----:B------:R-:W1:Y:S01]  /*66c0*/  LDCU.64 UR40, c[0x0][0xb28] ;  /* 0x00016500ff2877ac */ /* 0x000e620008000a00 */
[----:B------:R-:W1:Y:S01]  /*66d0*/  LDCU.128 UR56, c[0x0][0xb10] ;  /* 0x00016200ff3877ac */ /* 0x000e620008000c00 */
[----:B------:R-:W1:Y:S01]  /*66e0*/  LDCU UR62, c[0x0][0x374] ;  /* 0x00006e80ff3e77ac */ /* 0x000e620008000800 */
[----:B------:R-:W-:Y:S01]  /*66f0*/  UMOV UR52, URZ ;  /* 0x000000ff00347c82 */ /* 0x000fe20008000000 */
[----:B------:R-:W-:Y:S01]  /*6700*/  UMOV UR47, URZ ;  /* 0x000000ff002f7c82 */ /* 0x000fe20008000000 */
[----:B---34-:R-:W-:-:S07]  /*6710*/  IMAD.IADD R23, R0, 0x1, R23 ;  /* 0x0000000100177824 */ /* 0x018fce00078e0217 */
.L_x_184:
[----:B------:R-:W-:Y:S02]  /*6720*/  LEA R0, R61, UR43, 0x3 ;  /* 0x0000002b3d007c11 */ /* 0x000fe4000f8e18ff */
[----:B------:R-:W-:Y:S02]  /*6730*/  SHF.L.U32 R2, R63, 0x1f, RZ ;  /* 0x0000001f3f027819 */ /* 0x000fe400000006ff */
[----:B-1----:R-:W-:Y:S02]  /*6740*/  LEA R4, R61, UR43, 0x4 ;  /* 0x0000002b3d047c11 */ /* 0x002fe4000f8e20ff */
[----:B------:R-:W3:Y:S02]  /*6750*/  SYNCS.PHASECHK.TRANS64.TRYWAIT P0, [R0+URZ+0x90], R2 ;  /* 0x00009002000075a7 */ /* 0x000ee400080011ff */
[----:B---3--:R-:W-:Y:S05]  /*6760*/  @!P0 BRA `(.L_x_109) ;  /* 0x0000005800c88947 */ /* 0x008fea0003800000 */
.L_x_243:
[----:B------:R-:W-:Y:S01]  /*6770*/  R2UR UR7, R70 ;  /* 0x00000000460772ca */ /* 0x000fe200000e0000 */
[----:B------:R-:W4:Y:S01]  /*6780*/  LDS.128 R4, [R4+0x120] ;  /* 0x0001200004047984 */ /* 0x000f220000000c00 */
[----:B---3--:R-:W-:Y:S01]  /*6790*/  VIADD R0, R0, 0xa0 ;  /* 0x000000a000007836 */ /* 0x008fe20000000000 */
[----:B------:R-:W-:Y:S04]  /*67a0*/  UISETP.GE.AND UP0, UPT, UR45, 0x1, UPT ;  /* 0x000000012d00788c */ /* 0x000fe8000bf06270 */
[----:B------:R-:W-:Y:S01]  /*67b0*/  PRMT R0, RZ, 0x654, R0 ;  /* 0x00000654ff007816 */ /* 0x000fe20000000000 */
[----:B------:R-:W-:Y:S01]  /*67c0*/  @!PT LDS RZ, [RZ] ;  /* 0x00000000fffff984 */ /* 0x000fe20000000800 */
[----:B------:R-:W-:Y:S01]  /*67d0*/  @!PT LDS RZ, [RZ] ;  /* 0x00000000fffff984 */ /* 0x000fe20000000800 */
[----:B------:R-:W-:Y:S01]  /*67e0*/  @!PT LDS RZ, [RZ] ;  /* 0x00000000fffff984 */ /* 0x000fe20000000800 */
[----:B------:R-:W-:Y:S01]  /*67f0*/  @!PT LDS RZ, [RZ] ;  /* 0x00000000fffff984 */ /* 0x000fe20000000800 */
[----:B------:R3:W-:Y:S06]  /*6800*/  MEMBAR.ALL.CTA ;  /* 0x0000000000007992 */ /* 0x0007ec0000008000 */
[----:B---3--:R-:W3:Y:S02]  /*6810*/  FENCE.VIEW.ASYNC.S ;  /* 0x00000000000073c6 */ /* 0x008ee40000000000 */
[----:B---3--:R3:W-:Y:S01]  /*6820*/  SYNCS.ARRIVE.TRANS64.RED.A1T0 RZ, [R0+URZ], RZ ;  /* 0x000000ff00ff79a7 */ /* 0x0087e200081004ff */
[----:B----4-:R-:W-:Y:S11]  /*6830*/  LOP3.LUT P0, RZ, R6, 0x1, RZ, 0xc0, !PT ;  /* 0x0000000106ff7812 */ /* 0x010ff6000780c0ff */
[----:B------:R-:W-:Y:S02]  /*6840*/  @!UPT UIADD3 URZ, UPT, UPT, URZ, URZ, URZ ;  /* 0x000000fffffff290 */ /* 0x000fe4000fffe0ff */
[----:B------:R-:W-:Y:S01]  /*6850*/  VOTEU.ANY UP1, P0 ;  /* 0x0000000000ff7886 */ /* 0x000fe20000020100 */
[----:B------:R-:W-:Y:S01]  /*6860*/  PLOP3.LUT P0, PT, PT, PT, UP1, 0x80, 0x8 ;  /* 0x000000000008781c */ /* 0x000fe20003f0f018 */
[----:B------:R-:W-:Y:S06]  /*6870*/  UP2UR UR4, UPR, URZ, 0x2 ;  /* 0x00000002ff047883 */ /* 0x000fec0008000000 */
[----:B------:R-:W-:Y:S06]  /*6880*/  IMAD.U32 R71, RZ, RZ, UR4 ;  /* 0x00000004ff477e24 */ /* 0x000fec000f8e00ff */
[----:B------:R-:W-:Y:S02]  /*6890*/  @P0 SHF.R.U32.HI R2, RZ, 0x10, R5 ;  /* 0x00000010ff020819 */ /* 0x000fe40000011605 */
[----:B------:R-:W-:Y:S02]  /*68a0*/  @P0 MOV R3, R4 ;  /* 0x0000000400030202 */ /* 0x000fe40000000f00 */
[----:B------:R-:W-:Y:S02]  /*68b0*/  @P0 R2UR UR4, R2 ;  /* 0x00000000020402ca */ /* 0x000fe400000e0000 */
[----:B------:R-:W-:Y:S02]  /*68c0*/  @P0 LOP3.LUT R4, R5, 0xffff, RZ, 0xc0, !PT ;  /* 0x0000ffff05040812 */ /* 0x000fe400078ec0ff */
[----:B------:R-:W-:Y:S02]  /*68d0*/  @P0 R2UR UR6, R3 ;  /* 0x00000000030602ca */ /* 0x000fe400000e0000 */
[----:B------:R-:W-:Y:S07]  /*68e0*/  @P0 R2UR UR5, R4 ;  /* 0x00000000040502ca */ /* 0x000fee00000e0000 */
[----:B------:R-:W-:Y:S02]  /*68f0*/  @UP1 UMOV UR7, UR4 ;  /* 0x0000000400071c82 */ /* 0x000fe40008000000 */
[----:B------:R-:W-:Y:S02]  /*6900*/  IMAD.U32 R70, RZ, RZ, UR7 ;  /* 0x00000007ff467e24 */ /* 0x000fe4000f8e00ff */
[----:B------:R-:W-:Y:S02]  /*6910*/  @UP1 UMOV UR38, UR6 ;  /* 0x0000000600261c82 */ /* 0x000fe40008000000 */
[----:B------:R-:W-:Y:S01]  /*6920*/  @UP1 UMOV UR37, UR5 ;  /* 0x0000000500251c82 */ /* 0x000fe20008000000 */
[----:B---3--:R-:W-:Y:S05]  /*6930*/  BRA.U !UP0, `(.L_x_110) ;  /* 0x0000000108cc7547 */ /* 0x008fea000b800000 */
[----:B------:R-:W3:Y:S01]  /*6940*/  LDCU UR12, c[0x0][0xb20] ;  /* 0x00016400ff0c77ac */ /* 0x000ee20008000800 */
[----:B-1----:R-:W-:Y:S02]  /*6950*/  UIMAD.WIDE.U32 UR4, UR62, UR59, URZ ;  /* 0x0000003b3e0472a5 */ /* 0x002fe4000f8e00ff */
[----:B------:R-:W-:Y:S02]  /*6960*/  UIMAD.WIDE.U32 UR6, UR63, UR56, URZ ;  /* 0x000000383f0672a5 */ /* 0x000fe4000f8e00ff */
[----:B------:R-:W-:Y:S02]  /*6970*/  UISETP.NE.AND UP0, UPT, UR58, 0x1, UPT ;  /* 0x000000013a00788c */ /* 0x000fe4000bf05270 */
[----:B------:R-:W-:Y:S02]  /*6980*/  UIMAD.WIDE.U32 UR8, UR37, UR59, URZ ;  /* 0x0000003b250872a5 */ /* 0x000fe4000f8e00ff */
[----:B------:R-:W-:Y:S02]  /*6990*/  UIMAD.WIDE.U32 UR10, UR38, UR56, URZ ;  /* 0x00000038260a72a5 */ /* 0x000fe4000f8e00ff */
[----:B------:R-:W-:Y:S02]  /*69a0*/  UISETP.NE.AND UP1, UPT, UR42, 0x1, UPT ;  /* 0x000000012a00788c */ /* 0x000fe4000bf25270 */
[----:B------:R-:W-:Y:S01]  /*69b0*/  UISETP.NE.AND UP2, UPT, UR45, 0x1, UPT ;  /* 0x000000012d00788c */ /* 0x000fe2000bf45270 */
[----:B------:R-:W-:Y:S02]  /*69c0*/  UMOV UR4, UR5 ;  /* 0x0000000500047c82 */ /* 0x000fe40008000000 */
[----:B---3--:R-:W-:Y:S03]  /*69d0*/  USHF.R.U32.HI UR5, URZ, UR12, UR4 ;  /* 0x0000000cff057299 */ /* 0x008fe60008011604 */
[----:B------:R-:W-:Y:S02]  /*69e0*/  UMOV UR4, UR7 ;  /* 0x0000000700047c82 */ /* 0x000fe40008000000 */
[----:B------:R-:W-:Y:S02]  /*69f0*/  USHF.R.U32.HI UR7, URZ, UR57, UR4 ;  /* 0x00000039ff077299 */ /* 0x000fe40008011604 */
[----:B------:R-:W-:Y:S02]  /*6a00*/  USEL UR4, UR62, UR5, !UP0 ;  /* 0x000000053e047287 */ /* 0x000fe4000c000000 */
[----:B------:R-:W-:Y:S01]  /*6a10*/  USEL UR7, UR63, UR7, !UP1 ;  /* 0x000000073f077287 */ /* 0x000fe2000c800000 */
[----:B------:R-:W-:Y:S01]  /*6a20*/  UMOV UR5, UR9 ;  /* 0x0000000900057c82 */ /* 0x000fe20008000000 */
[----:B------:R-:W-:Y:S02]  /*6a30*/  UIMAD.WIDE.U32 UR8, UR4, UR40, URZ ;  /* 0x00000028040872a5 */ /* 0x000fe4000f8e00ff */
[----:B------:R-:W-:Y:S03]  /*6a40*/  USHF.R.U32.HI UR6, URZ, UR12, UR5 ;  /* 0x0000000cff067299 */ /* 0x000fe60008011605 */
[----:B------:R-:W-:Y:S01]  /*6a50*/  UMOV UR5, UR11 ;  /* 0x0000000b00057c82 */ /* 0x000fe20008000000 */
[----:B------:R-:W-:Y:S02]  /*6a60*/  UIMAD.WIDE.U32 UR10, UR7, UR40, URZ ;  /* 0x00000028070a72a5 */ /* 0x000fe4000f8e00ff */
[----:B------:R-:W-:Y:S02]  /*6a70*/  USHF.R.U32.HI UR12, URZ, UR57, UR5 ;  /* 0x00000039ff0c7299 */ /* 0x000fe40008011605 */
[----:B------:R-:W-:Y:S01]  /*6a80*/  USEL UR6, UR37, UR6, !UP0 ;  /* 0x0000000625067287 */ /* 0x000fe2000c000000 */
[----:B------:R-:W-:Y:S02]  /*6a90*/  UMOV UR5, UR9 ;  /* 0x0000000900057c82 */ /* 0x000fe40008000000 */
[----:B------:R-:W-:Y:S01]  /*6aa0*/  UMOV UR10, UR11 ;  /* 0x0000000b000a7c82 */ /* 0x000fe20008000000 */
[----:B------:R-:W-:Y:S02]  /*6ab0*/  @UP2 USHF.R.U32.HI UR4, URZ, UR41, UR5 ;  /* 0x00000029ff042299 */ /* 0x000fe40008011605 */
[----:B------:R-:W-:Y:S02]  /*6ac0*/  @UP2 USHF.R.U32.HI UR7, URZ, UR41, UR10 ;  /* 0x00000029ff072299 */ /* 0x000fe4000801160a */
[----:B------:R-:W-:Y:S02]  /*6ad0*/  UIMAD UR4, UR45, UR4, URZ ;  /* 0x000000042d0472a4 */ /* 0x000fe4000f8e02ff */
        /* <DEDUP_REMOVED lines=8> */
[----:B------:R-:W-:Y:S02]  /*6b60*/  USEL UR11, UR6, UR4, !UP2 ;  /* 0x00000004060b7287 */ /* 0x000fe4000d000000 */
[----:B------:R-:W-:Y:S02]  /*6b70*/  UIADD3 UR8, UPT, UPT, -UR5, URZ, URZ ;  /* 0x000000ff05087290 */ /* 0x000fe4000fffe1ff */
[----:B------:R-:W-:Y:S01]  /*6b80*/  UIADD3 UR10, UPT, UPT, -UR11, URZ, URZ ;  /* 0x000000ff0b0a7290 */ /* 0x000fe2000fffe1ff */
[----:B------:R-:W-:Y:S01]  /*6b90*/  @!UP0 UMOV UR4, UR9 ;  /* 0x0000000900048c82 */ /* 0x000fe20008000000 */
[----:B------:R-:W-:Y:S02]  /*6ba0*/  UIADD3 UR9, UPT, UPT, -UR6, URZ, URZ ;  /* 0x000000ff06097290 */ /* 0x000fe4000fffe1ff */
[----:B------:R-:W-:Y:S02]  /*6bb0*/  @!UP0 USHF.R.U32.HI UR4, URZ, UR41, UR4 ;  /* 0x00000029ff048299 */ /* 0x000fe40008011604 */
[----:B------:R-:W-:Y:S02]  /*6bc0*/  UIMAD UR10, UR45, UR10, UR6 ;  /* 0x0000000a2d0a72a4 */ /* 0x000fe4000f8e0206 */
[----:B------:R-:W-:Y:S04]  /*6bd0*/  @!UP0 USEL UR4, UR5, UR4, !UP2 ;  /* 0x0000000405048287 */ /* 0x000fe8000d000000 */
[----:B------:R-:W-:Y:S02]  /*6be0*/  @!UP0 UIMAD UR10, UR7, UR10, UR4 ;  /* 0x0000000a070a82a4 */ /* 0x000fe4000f8e0204 */
[----:B------:R-:W-:Y:S02]  /*6bf0*/  @!UP0 UIADD3 UR11, UPT, UPT, UR11, -UR4, URZ ;  /* 0x800000040b0b8290 */ /* 0x000fe4000fffe0ff */
[----:B------:R-:W-:Y:S02]  /*6c00*/  UIMAD UR7, UR42, UR8, UR38 ;  /* 0x000000082a0772a4 */ /* 0x000fe4000f8e0226 */
[----:B------:R-:W-:Y:S02]  /*6c10*/  @!UP0 UIMAD UR6, UR11, UR45, UR5 ;  /* 0x0000002d0b0682a4 */ /* 0x000fe4000f8e0205 */
[----:B------:R-:W-:Y:S01]  /*6c20*/  UIMAD UR4, UR58, UR9, UR37 ;  /* 0x000000093a0472a4 */ /* 0x000fe2000f8e0225 */
[----:B------:R-:W-:Y:S02]  /*6c30*/  @!UP0 UMOV UR5, UR10 ;  /* 0x0000000a00058c82 */ /* 0x000fe40008000000 */
[----:B------:R-:W-:Y:S02]  /*6c40*/  UIMAD UR38, UR5, UR42, UR7 ;  /* 0x0000002a052672a4 */ /* 0x000fe4000f8e0207 */
[----:B------:R-:W-:Y:S11]  /*6c50*/  UIMAD UR37, UR6, UR58, UR4 ;  /* 0x0000003a062572a4 */ /* 0x000ff6000f8e0204 */
[----:B------:R-:W-:Y:S01]  /*6c60*/  @!UPT UIADD3 URZ, UPT, UPT, URZ, URZ, URZ ;  /* 0x000000fffffff290 */ /* 0x000fe2000fffe0ff */
.L_x_110:
[----:B-1----:R-:W-:Y:S01]  /*6c70*/  UISETP.NE.AND UP0, UPT, UR39, 0x1, UPT ;  /* 0x000000012700788c */ /* 0x002fe2000bf05270 */
[----:B------:R-:W-:Y:S01]  /*6c80*/  LOP3.LUT P0, RZ, R59, 0x1b0, RZ, 0xc0, !PT ;  /* 0x000001b03bff7812 */ /* 0x000fe2000780c0ff */
[----:B------:R-:W-:Y:S01]  /*6c90*/  USHF.L.U32 UR50, UR20, 0x6, URZ ;  /* 0x0000000614327899 */ /* 0x000fe200080006ff */
[----:B------:R-:W-:Y:S01]  /*6ca0*/  BSSY.RECONVERGENT B6, `(.L_x_111) ;  /* 0x0000034000067945 */ /* 0x000fe20003800200 */
[----:B------:R-:W-:Y:S01]  /*6cb0*/  USHF.L.U32 UR49, UR24, 0x8, URZ ;  /* 0x0000000818317899 */ /* 0x000fe200080006ff */
[----:B------:R-:W-:Y:S06]  /*6cc0*/  IADD3 R61, PT, PT, R61, 0x1, RZ ;  /* 0x000000013d3d7810 */ /* 0x000fec0007ffe0ff */
[----:B------:R-:W1:Y:S01]  /*6cd0*/  @!UP0 LDCU.128 UR12, c[0x0][0xb10] ;  /* 0x00016200ff0c87ac */ /* 0x000e620008000c00 */
[----:B------:R-:W3:Y:S01]  /*6ce0*/  @!UP0 LDCU UR5, c[0x0][0xb0c] ;  /* 0x00016180ff0587ac */ /* 0x000ee20008000800 */
[----:B------:R-:W4:Y:S01]  /*6cf0*/  @!UP0 LDCU UR10, c[0x0][0xb20] ;  /* 0x00016400ff0a87ac */ /* 0x000f220008000800 */
[----:B-1----:R-:W-:Y:S02]  /*6d00*/  UIMAD.WIDE.U32 UR8, UR38, UR12, URZ ;  /* 0x0000000c260872a5 */ /* 0x002fe4000f8e00ff */
[----:B------:R-:W-:Y:S02]  /*6d10*/  UIMAD.WIDE.U32 UR6, UR37, UR15, URZ ;  /* 0x0000000f250672a5 */ /* 0x000fe4000f8e00ff */
[----:B------:R-:W-:Y:S03]  /*6d20*/  @!UP0 UISETP.NE.AND UP1, UPT, UR14, 0x1, UPT ;  /* 0x000000010e00888c */ /* 0x000fe6000bf25270 */
[----:B------:R-:W-:Y:S01]  /*6d30*/  @!UP0 UMOV UR4, UR9 ;  /* 0x0000000900048c82 */ /* 0x000fe20008000000 */
[----:B---3--:R-:W-:Y:S02]  /*6d40*/  @!UP0 UISETP.NE.AND UP2, UPT, UR5, 0x1, UPT ;  /* 0x000000010500888c */ /* 0x008fe4000bf45270 */
[----:B------:R-:W-:Y:S01]  /*6d50*/  @!UP0 USHF.R.U32.HI UR4, URZ, UR13, UR4 ;  /* 0x0000000dff048299 */ /* 0x000fe20008011604 */
[----:B------:R-:W-:Y:S02]  /*6d60*/  @!UP0 UMOV UR6, UR7 ;  /* 0x0000000700068c82 */ /* 0x000fe40008000000 */
[----:B----4-:R-:W-:Y:S02]  /*6d70*/  @!UP0 USHF.R.U32.HI UR6, URZ, UR10, UR6 ;  /* 0x0000000aff068299 */ /* 0x010fe40008011606 */
[----:B------:R-:W-:Y:S02]  /*6d80*/  @!UP0 USEL UR7, UR38, UR4, !UP2 ;  /* 0x0000000426078287 */ /* 0x000fe4000d000000 */
[----:B------:R-:W-:Y:S04]  /*6d90*/  @!UP0 USEL UR6, UR37, UR6, !UP1 ;  /* 0x0000000625068287 */ /* 0x000fe8000c800000 */
[----:B------:R-:W-:Y:S02]  /*6da0*/  @!UP0 UIADD3 UR4, UPT, UPT, -UR7, UR6, URZ ;  /* 0x0000000607048290 */ /* 0x000fe4000fffe1ff */
[----:B------:R-:W-:Y:S02]  /*6db0*/  @!UP0 UIADD3 UR6, UPT, UPT, UR7, -UR6, URZ ;  /* 0x8000000607068290 */ /* 0x000fe4000fffe0ff */
[----:B------:R-:W-:Y:S02]  /*6dc0*/  @!UP0 UIMAD UR38, UR4, UR5, UR38 ;  /* 0x00000005042682a4 */ /* 0x000fe4000f8e0226 */
[----:B------:R-:W-:Y:S01]  /*6dd0*/  @!UP0 UIMAD UR37, UR6, UR14, UR37 ;  /* 0x0000000e062582a4 */ /* 0x000fe2000f8e0225 */
[----:B------:R-:W-:Y:S11]  /*6de0*/  @!P0 BRA `(.L_x_112) ;  /* 0x00000000007c8947 */ /* 0x000ff60003800000 */
[----:B------:R-:W1:Y:S01]  /*6df0*/  LDCU.64 UR8, c[0x4][0x80] ;  /* 0x01001000ff0877ac */ /* 0x000e620008000a00 */
[----:B------:R-:W-:Y:S01]  /*6e00*/  MOV R2, 0x0 ;  /* 0x0000000000027802 */ /* 0x000fe20000000f00 */
[----:B------:R-:W-:Y:S02]  /*6e10*/  HFMA2 R12, -RZ, RZ, 0, 5.9604644775390625e-08 ;  /* 0x00000001ff0c7431 */ /* 0x000fe400000001ff */
[----:B------:R-:W-:Y:S01]  /*6e20*/  IMAD.MOV.U32 R8, RZ, RZ, 0x70 ;  /* 0x00000070ff087424 */ /* 0x000fe200078e00ff */
[----:B------:R3:W4:Y:S01]  /*6e30*/  LDC.64 R14, c[0x4][R2] ;  /* 0x01000000020e7b82 */ /* 0x0007220000000a00 */
[----:B------:R-:W2:Y:S01]  /*6e40*/  LDCU.64 UR6, c[0x4][0x88] ;  /* 0x01001100ff0677ac */ /* 0x000ea20008000a00 */
[----:B------:R-:W-:Y:S01]  /*6e50*/  IMAD.MOV.U32 R13, RZ, RZ, RZ ;  /* 0x000000ffff0d7224 */ /* 0x000fe200078e00ff */
[----:B------:R-:W2:Y:S01]  /*6e60*/  LDCU.64 UR4, c[0x4][0x8] ;  /* 0x01000100ff0477ac */ /* 0x000ea20008000a00 */
[----:B-1----:R-:W-:Y:S01]  /*6e70*/  MOV R5, UR9 ;  /* 0x0000000900057c02 */ /* 0x002fe20008000f00 */
[----:B------:R-:W-:Y:S01]  /*6e80*/  IMAD.U32 R4, RZ, RZ, UR8 ;  /* 0x00000008ff047e24 */ /* 0x000fe2000f8e00ff */
[----:B--2---:R-:W-:Y:S01]  /*6e90*/  MOV R7, UR7 ;  /* 0x0000000700077c02 */ /* 0x004fe20008000f00 */
[----:B------:R-:W-:Y:S01]  /*6ea0*/  IMAD.U32 R6, RZ, RZ, UR6 ;  /* 0x00000006ff067e24 */ /* 0x000fe2000f8e00ff */
[----:B------:R-:W-:Y:S01]  /*6eb0*/  MOV R11, UR5 ;  /* 0x00000005000b7c02 */ /* 0x000fe20008000f00 */
[----:B------:R-:W-:Y:S02]  /*6ec0*/  IMAD.U32 R10, RZ, RZ, UR4 ;  /* 0x00000004ff0a7e24 */ /* 0x000fe4000f8e00ff */
[----:B------:R-:W-:Y:S07]  /*6ed0*/  LEPC R20, `(.L_x_113) ;  /* 0x000000001014794e */ /* 0x000fee0000000000 */
[----:B---345:R-:W-:Y:S05]  /*6ee0*/  CALL.ABS.NOINC R14 ;  /* 0x000000000e007343 */ /* 0x038fea0003c00000 */
.L_x_113:
[----:B------:R-:W1:Y:S01]  /*6ef0*/  LDCU.64 UR8, c[0x4][0x80] ;  /* 0x01001000ff0877ac */ /* 0x000e620008000a00 */
[----:B------:R-:W2:Y:S01]  /*6f00*/  LDC.64 R2, c[0x4][R2] ;  /* 0x0100000002027b82 */ /* 0x000ea20000000a00 */
[----:B------:R-:W-:Y:S02]  /*6f10*/  HFMA2 R12, -RZ, RZ, 0, 5.9604644775390625e-08 ;  /* 0x00000001ff0c7431 */ /* 0x000fe400000001ff */
[----:B------:R-:W-:Y:S02]  /*6f20*/  IMAD.MOV.U32 R8, RZ, RZ, 0x70 ;  /* 0x00000070ff087424 */ /* 0x000fe400078e00ff */
[----:B------:R-:W-:Y:S01]  /*6f30*/  IMAD.MOV.U32 R13, RZ, RZ, RZ ;  /* 0x000000ffff0d7224 */ /* 0x000fe200078e00ff */
[----:B------:R-:W3:Y:S01]  /*6f40*/  LDCU.64 UR6, c[0x4][0x88] ;  /* 0x01001100ff0677ac */ /* 0x000ee20008000a00 */
[----:B------:R-:W4:Y:S01]  /*6f50*/  LDCU.64 UR4, c[0x4][0x8] ;  /* 0x01000100ff0477ac */ /* 0x000f220008000a00 */
[----:B-1----:R-:W-:Y:S02]  /*6f60*/  MOV R4, UR8 ;  /* 0x0000000800047c02 */ /* 0x002fe40008000f00 */
[----:B------:R-:W-:Y:S02]  /*6f70*/  MOV R5, UR9 ;  /* 0x0000000900057c02 */ /* 0x000fe40008000f00 */
[----:B---3--:R-:W-:Y:S01]  /*6f80*/  MOV R7, UR7 ;  /* 0x0000000700077c02 */ /* 0x008fe20008000f00 */
[----:B------:R-:W-:Y:S01]  /*6f90*/  IMAD.U32 R6, RZ, RZ, UR6 ;  /* 0x00000006ff067e24 */ /* 0x000fe2000f8e00ff */
[----:B----4-:R-:W-:Y:S01]  /*6fa0*/  MOV R11, UR5 ;  /* 0x00000005000b7c02 */ /* 0x010fe20008000f00 */
[----:B------:R-:W-:Y:S02]  /*6fb0*/  IMAD.U32 R10, RZ, RZ, UR4 ;  /* 0x00000004ff0a7e24 */ /* 0x000fe4000f8e00ff */
[----:B------:R-:W-:Y:S07]  /*6fc0*/  LEPC R20, `(.L_x_112) ;  /* 0x000000001014794e */ /* 0x000fee0000000000 */
[----:B--2---:R-:W-:Y:S05]  /*6fd0*/  CALL.ABS.NOINC R2 ;  /* 0x0000000002007343 */ /* 0x004fea0003c00000 */
.L_x_112:
[----:B------:R-:W-:Y:S05]  /*6fe0*/  BSYNC.RECONVERGENT B6 ;  /* 0x0000000000067941 */ /* 0x000fea0003800200 */
.L_x_111:
[----:B------:R-:W-:Y:S02]  /*6ff0*/  ISETP.NE.U32.AND P0, PT, RZ, UR60, PT ;  /* 0x0000003cff007c0c */ /* 0x000fe4000bf05070 */
[C---:B--2---:R-:W-:Y:S02]  /*7000*/  ISETP.NE.U32.AND P1, PT, R54.reuse, RZ, PT ;  /* 0x000000ff3600720c */ /* 0x044fe40003f25070 */
[----:B------:R-:W-:Y:S02]  /*7010*/  ISETP.NE.U32.AND P4, PT, R54, RZ, PT ;  /* 0x000000ff3600720c */ /* 0x000fe40003f85070 */
[----:B------:R-:W-:Y:S02]  /*7020*/  ISETP.NE.AND.EX P0, PT, RZ, UR61, PT, P0 ;  /* 0x0000003dff007c0c */ /* 0x000fe4000bf05300 */
[C---:B------:R-:W-:Y:S02]  /*7030*/  ISETP.NE.AND.EX P1, PT, R55.reuse, RZ, PT, P1 ;  /* 0x000000ff3700720c */ /* 0x040fe40003f25310 */
[----:B------:R-:W-:Y:S02]  /*7040*/  ISETP.NE.AND.EX P4, PT, R55, RZ, P0, P4 ;  /* 0x000000ff3700720c */ /* 0x000fe40000785340 */
[----:B------:R-:W-:Y:S02]  /*7050*/  ISETP.NE.U32.AND P5, PT, R50, RZ, PT ;  /* 0x000000ff3200720c */ /* 0x000fe40003fa5070 */
[----:B------:R-:W-:Y:S02]  /*7060*/  ISETP.NE.U32.AND P3, PT, RZ, UR60, PT ;  /* 0x0000003cff007c0c */ /* 0x000fe4000bf65070 */
[----:B------:R-:W-:Y:S02]  /*7070*/  PLOP3.LUT P2, PT, PT, PT, PT, 0x8, 0x80 ;  /* 0x000000000080781c */ /* 0x000fe40003f4e170 */
[----:B------:R-:W-:Y:S02]  /*7080*/  ISETP.NE.AND.EX P5, PT, R51, RZ, PT, P5 ;  /* 0x000000ff3300720c */ /* 0x000fe40003fa5350 */
[----:B------:R-:W-:Y:S03]  /*7090*/  ISETP.NE.AND.EX P3, PT, RZ, UR61, PT, P3 ;  /* 0x0000003dff007c0c */ /* 0x000fe6000bf65330 */
[----:B------:R-:W-:Y:S01]  /*70a0*/  @!P4 PLOP3.LUT P2, PT, P1, PT, PT, 0x80, 0x8 ;  /* 0x000000000008c81c */ /* 0x000fe20000f4f070 */
[----:B------:R-:W-:Y:S01]  /*70b0*/  @!UPT UIADD3 URZ, UPT, UPT, URZ, URZ, URZ ;  /* 0x000000fffffff290 */ /* 0x000fe2000fffe0ff */
[----:B------:R-:W-:Y:S11]  /*70c0*/  @!P1 BRA `(.L_x_114) ;  /* 0x0000000000309947 */ /* 0x000ff60003800000 */
[----:B------:R-:W-:Y:S01]  /*70d0*/  ISETP.NE.U32.AND P0, PT, R52, RZ, PT ;  /* 0x000000ff3400720c */ /* 0x000fe20003f05070 */
[----:B------:R-:W1:Y:S01]  /*70e0*/  LDCU.64 UR4, c[0x0][0x358] ;  /* 0x00006b00ff0477ac */ /* 0x000e620008000a00 */
[----:B------:R-:W-:Y:S02]  /*70f0*/  IMAD.MOV.U32 R26, RZ, RZ, 0x1 ;  /* 0x00000001ff1a7424 */ /* 0x000fe400078e00ff */
[----:B------:R-:W-:Y:S11]  /*7100*/  ISETP.NE.AND.EX P0, PT, R53, RZ, PT, P0 ;  /* 0x000000ff3500720c */ /* 0x000ff60003f05300 */
[----:B------:R-:W-:Y:S02]  /*7110*/  @!UPT UIADD3 URZ, UPT, UPT, URZ, URZ, URZ ;  /* 0x000000fffffff290 */ /* 0x000fe4000fffe0ff */
[----:B------:R-:W2:Y:S01]  /*7120*/  @P0 LDC.64 R2, c[0x0][0x888] ;  /* 0x00022200ff020b82 */ /* 0x000ea20000000a00 */
[----:B------:R-:W-:Y:S04]  /*7130*/  @P0 IMAD R0, R54, UR36, RZ ;  /* 0x0000002436000c24 */ /* 0x000fe8000f8e02ff */
[----:B--2---:R-:W-:Y:S04]  /*7140*/  @P0 IMAD.WIDE R2, R0, 0x4, R2 ;  /* 0x0000000400020825 */ /* 0x004fe800078e0202 */
[----:B------:R-:W-:Y:S01]  /*7150*/  HFMA2 R0, -RZ, RZ, 0, 5.9604644775390625e-08 ;  /* 0x00000001ff007431 */ /* 0x000fe200000001ff */
[----:B-1---5:R1:W5:Y:S04]  /*7160*/  @P0 LDG.E R27, desc[UR4][R2.64] ;  /* 0x00000004021b0981 */ /* 0x022368000c1e1900 */
[----:B------:R-:W-:Y:S01]  /*7170*/  @!P0 PRMT R26, R0, 0x7610, R26 ;  /* 0x00007610001a8816 */ /* 0x000fe2000000001a */
[----:B-1----:R-:W2:Y:S06]  /*7180*/  @!P0 LDC R27, c[0x0][0x880] ;  /* 0x00022000ff1b8b82 */ /* 0x002eac0000000800 */
.L_x_114:
[----:B------:R-:W-:Y:S05]  /*7190*/  @!P5 BRA `(.L_x_115) ;  /* 0x000000000024d947 */ /* 0x000fea0003800000 */
[----:B------:R-:W-:Y:S01]  /*71a0*/  ISETP.NE.U32.AND P0, PT, R48, RZ, PT ;  /* 0x000000ff3000720c */ /* 0x000fe20003f05070 */
[----:B------:R-:W1:Y:S03]  /*71b0*/  LDCU.64 UR4, c[0x0][0x358] ;  /* 0x00006b00ff0477ac */ /* 0x000e660008000a00 */
[----:B------:R-:W-:Y:S11]  /*71c0*/  ISETP.NE.AND.EX P0, PT, R49, RZ, PT, P0 ;  /* 0x000000ff3100720c */ /* 0x000ff60003f05300 */
[----:B------:R-:W-:Y:S02]  /*71d0*/  @!UPT UIADD3 URZ, UPT, UPT, URZ, URZ, URZ ;  /* 0x000000fffffff290 */ /* 0x000fe4000fffe0ff */
[----:B------:R-:W3:Y:S01]  /*71e0*/  @P0 LDC.64 R2, c[0x0][0x8a8] ;  /* 0x00022a00ff020b82 */ /* 0x000ee20000000a00 */
[----:B------:R-:W-:Y:S04]  /*71f0*/  @P0 IMAD R0, R50, UR36, RZ ;  /* 0x0000002432000c24 */ /* 0x000fe8000f8e02ff */
[----:B---3--:R-:W-:Y:S05]  /*7200*/  @P0 IMAD.WIDE R2, R0, 0x4, R2 ;  /* 0x0000000400020825 */ /* 0x008fea00078e0202 */
[----:B-1---5:R1:W5:Y:S02]  /*7210*/  @P0 LDG.E R24, desc[UR4][R2.64] ;  /* 0x0000000402180981 */ /* 0x022364000c1e1900 */
[----:B-1----:R-:W3:Y:S02]  /*7220*/  @!P0 LDC R24, c[0x0][0x8a0] ;  /* 0x00022800ff188b82 */ /* 0x002ee40000000800 */
.L_x_115:
[----:B--2--5:R-:W-:Y:S01]  /*7230*/  FSETP.NEU.AND P0, PT, R27, RZ, PT ;  /* 0x000000ff1b00720b */ /* 0x024fe20003f0d000 */
[----:B------:R-:W-:Y:S01]  /*7240*/  BSSY B1, `(.L_x_116) ;  /* 0x0000037000017945 */ /* 0x000fe20003800000 */
[----:B------:R-:W-:Y:S01]  /*7250*/  SEL R3, RZ, 0xffffffff, P3 ;  /* 0xffffffffff037807 */ /* 0x000fe20001800000 */
[----:B------:R-:W-:Y:S01]  /*7260*/  IMAD.MOV.U32 R75, RZ, RZ, 0x1 ;  /* 0x00000001ff4b7424 */ /* 0x000fe200078e00ff */
[----:B------:R-:W-:Y:S01]  /*7270*/  @!P4 LOP3.LUT P3, RZ, R26, 0xff, RZ, 0xc0, !PT ;  /* 0x000000ff1affc812 */ /* 0x000fe2000786c0ff */
[----:B------:R-:W-:Y:S01]  /*7280*/  IMAD R25, R22, 0x80, R23 ;  /* 0x0000008016197824 */ /* 0x000fe200078e0217 */
[----:B------:R-:W-:Y:S01]  /*7290*/  @!P4 SEL R0, RZ, 0xffffffff, P0 ;  /* 0xffffffffff00c807 */ /* 0x000fe20000000000 */
[----:B------:R-:W-:Y:S01]  /*72a0*/  IMAD R62, R68, -0x10, R66 ;  /* 0xfffffff0443e7824 */ /* 0x000fe200078e0242 */
[----:B------:R-:W-:Y:S01]  /*72b0*/  LEA R73, R22, UR43, 0x3 ;  /* 0x0000002b16497c11 */ /* 0x000fe2000f8e18ff */
[----:B------:R-:W-:Y:S01]  /*72c0*/  IMAD.MOV.U32 R74, RZ, RZ, RZ ;  /* 0x000000ffff4a7224 */ /* 0x000fe200078e00ff */
[C---:B------:R-:W-:Y:S02]  /*72d0*/  @P2 SEL R0, R3.reuse, R0, !P3 ;  /* 0x0000000003002207 */ /* 0x040fe40005800000 */
[----:B------:R-:W-:Y:S02]  /*72e0*/  CS2R R46, SRZ ;  /* 0x00000000002e7805 */ /* 0x000fe4000001ff00 */
[----:B------:R-:W-:Y:S02]  /*72f0*/  SEL R2, RZ, 0xffffffff, P0 ;  /* 0xffffffffff027807 */ /* 0x000fe40000000000 */
[----:B------:R-:W-:Y:S02]  /*7300*/  CS2R R44, SRZ ;  /* 0x00000000002c7805 */ /* 0x000fe4000001ff00 */
[----:B------:R-:W-:Y:S02]  /*7310*/  @!P4 LOP3.LUT R0, R0, 0x1, RZ, 0xc0, !PT ;  /* 0x000000010000c812 */ /* 0x000fe400078ec0ff */
[----:B------:R-:W-:Y:S02]  /*7320*/  CS2R R42, SRZ ;  /* 0x00000000002a7805 */ /* 0x000fe4000001ff00 */
[----:B------:R-:W-:Y:S02]  /*7330*/  CS2R R40, SRZ ;  /* 0x0000000000287805 */ /* 0x000fe4000001ff00 */
[----:B------:R-:W-:Y:S02]  /*7340*/  CS2R R38, SRZ ;  /* 0x0000000000267805 */ /* 0x000fe4000001ff00 */
[----:B------:R-:W-:Y:S02]  /*7350*/  ISETP.NE.U32.OR P5, PT, R0, 0x1, P4 ;  /* 0x000000010000780c */ /* 0x000fe400027a5470 */
[----:B------:R-:W-:Y:S02]  /*7360*/  CS2R R36, SRZ ;  /* 0x0000000000247805 */ /* 0x000fe4000001ff00 */
[----:B------:R-:W-:Y:S02]  /*7370*/  LOP3.LUT P4, R60, R26, 0xff, RZ, 0xc0, !PT ;  /* 0x000000ff1a3c7812 */ /* 0x000fe4000788c0ff */
[----:B------:R-:W-:Y:S02]  /*7380*/  CS2R R34, SRZ ;  /* 0x0000000000227805 */ /* 0x000fe4000001ff00 */
[----:B------:R-:W-:Y:S02]  /*7390*/  P2R R72, PR, RZ, 0x20 ;  /* 0x00000020ff487803 */ /* 0x000fe40000000000 */
[----:B------:R-:W-:Y:S02]  /*73a0*/  CS2R R32, SRZ ;  /* 0x0000000000207805 */ /* 0x000fe4000001ff00 */
[----:B------:R-:W-:Y:S04]  /*73b0*/  @P1 SEL R2, R3, R2, !P4 ;  /* 0x0000000203021207 */ /* 0x000fe80006000000 */
[----:B------:R-:W-:Y:S02]  /*73c0*/  LOP3.LUT R2, R2, 0x1, RZ, 0xc0, !PT ;  /* 0x0000000102027812 */ /* 0x000fe400078ec0ff */
[----:B------:R-:W-:Y:S02]  /*73d0*/  @P5 SHF.L.U32 R0, RZ, 0x1f, RZ ;  /* 0x0000001fff005819 */ /* 0x000fe400000006ff */
[----:B------:R-:W-:Y:S02]  /*73e0*/  ISETP.NE.U32.AND P0, PT, R2, 0x1, PT ;  /* 0x000000010200780c */ /* 0x000fe40003f05070 */
[----:B------:R1:W2:Y:S02]  /*73f0*/  @P5 SYNCS.PHASECHK.TRANS64.TRYWAIT P3, [UR43+0x40], R0 ;  /* 0x00004000ff0055a7 */ /* 0x0002a4000806112b */
[----:B------:R-:W-:Y:S02]  /*7400*/  P2R R76, PR, RZ, 0x1 ;  /* 0x00000001ff4c7803 */ /* 0x000fe40000000000 */
[----:B-1----:R-:W-:Y:S04]  /*7410*/  SHF.L.U32 R0, R64, 0x1f, RZ ;  /* 0x0000001f40007819 */ /* 0x002fe800000006ff */
[----:B------:R1:W4:Y:S01]  /*7420*/  SYNCS.PHASECHK.TRANS64.TRYWAIT P2, [R73+URZ+0xb0], R0 ;  /* 0x0000b000490075a7 */ /* 0x00032200080411ff */
[----:B--2---:R-:W-:Y:S01]  /*7430*/  @P5 SEL R75, RZ, 0x1, !P3 ;  /* 0x00000001ff4b5807 */ /* 0x004fe20005800000 */
[----:B-1----:R-:W-:Y:S06]  /*7440*/  @!P5 BRA `(.L_x_117) ;  /* 0x000000000058d947 */ /* 0x002fec0003800000 */
[----:B------:R-:W-:Y:S01]  /*7450*/  IMAD.MOV.U32 R46, RZ, RZ, RZ ;  /* 0x000000ffff2e7224 */ /* 0x000fe200078e00ff */
[----:B------:R-:W-:Y:S01]  /*7460*/  ISETP.NE.AND P0, PT, R75, RZ, PT ;  /* 0x000000ff4b00720c */ /* 0x000fe20003f05270 */
[----:B------:R-:W-:Y:S01]  /*7470*/  BSSY B0, `(.L_x_118) ;  /* 0x000000c000007945 */ /* 0x000fe20003800000 */
[----:B------:R-:W-:Y:S02]  /*7480*/  CS2R R34, SRZ ;  /* 0x0000000000227805 */ /* 0x000fe4000001ff00 */
[----:B------:R-:W-:Y:S02]  /*7490*/  CS2R R32, SRZ ;  /* 0x0000000000207805 */ /* 0x000fe4000001ff00 */
[----:B------:R-:W-:Y:S02]  /*74a0*/  CS2R R38, SRZ ;  /* 0x0000000000267805 */ /* 0x000fe4000001ff00 */
[----:B------:R-:W-:Y:S02]  /*74b0*/  CS2R R36, SRZ ;  /* 0x0000000000247805 */ /* 0x000fe4000001ff00 */
[----:B------:R-:W-:Y:S02]  /*74c0*/  CS2R R42, SRZ ;  /* 0x00000000002a7805 */ /* 0x000fe4000001ff00 */
[----:B------:R-:W-:Y:S02]  /*74d0*/  CS2R R40, SRZ ;  /* 0x0000000000287805 */ /* 0x000fe4000001ff00 */
[----:B------:R-:W-:Y:S01]  /*74e0*/  CS2R R44, SRZ ;  /* 0x00000000002c7805 */ /* 0x000fe2000001ff00 */
[----:B------:R-:W-:Y:S06]  /*74f0*/  @P0 BRA `(.L_x_119) ;  /* 0x00000000000c0947 */ /* 0x000fec0003800000 */
[----:B------:R-:W-:Y:S04]  /*7500*/  SHF.L.U32 R3, RZ, 0x1f, RZ ;  /* 0x0000001fff037819 */ /* 0x000fe800000006ff */
[----:B------:R-:W1:Y:S02]  /*7510*/  SYNCS.PHASECHK.TRANS64.TRYWAIT P0, [UR43+0x40], R3 ;  /* 0x00004003ff0075a7 */ /* 0x000e64000800112b */
[----:B-1----:R-:W-:Y:S05]  /*7520*/  @!P0 BRA `(.L_x_120) ;  /* 0x0000004c006c8947 */ /* 0x002fea0003800000 */
.L_x_119:
[----:B------:R-:W-:Y:S05]  /*7530*/  BSYNC B0 ;  /* 0x0000000000007941 */ /* 0x000fea0003800000 */
.L_x_118:
[----:B------:R-:W-:Y:S01]  /*7540*/  ISETP.NE.AND P0, PT, R76, RZ, PT ;  /* 0x000000ff4c00720c */ /* 0x000fe20003f05270 */
[----:B------:R-:W-:Y:S11]  /*7550*/  HFMA2 R74, -RZ, RZ, 0, 5.9604644775390625e-08 ;  /* 0x00000001ff4a7431 */ /* 0x000ff600000001ff */
[----:B------:R-:W-:Y:S01]  /*7560*/  @!UPT UIADD3 URZ, UPT, UPT, URZ, URZ, URZ ;  /* 0x000000fffffff290 */ /* 0x000fe2000fffe0ff */
[----:B------:R2:W1:Y:S04]  /*7570*/  @P0 LDS.128 R32, [R67] ;  /* 0x0000000043200984 */ /* 0x0004680000000c00 */
[----:B------:R2:W1:Y:S04]  /*7580*/  @P0 LDS.128 R36, [R66+0x10] ;  /* 0x0000100042240984 */ /* 0x0004680000000c00 */
[----:B------:R2:W1:Y:S04]  /*7590*/  @P0 LDS.128 R40, [R65+0x20] ;  /* 0x0000200041280984 */ /* 0x0004680000000c00 */
[----:B------:R2:W1:Y:S02]  /*75a0*/  @P0 LDS.128 R44, [R62+0x30] ;  /* 0x000030003e2c0984 */ /* 0x0004640000000c00 */
.L_x_117:
[----:B------:R-:W-:Y:S05]  /*75b0*/  BSYNC B1 ;  /* 0x0000000000017941 */ /* 0x000fea0003800000 */
.L_x_116:
[----:B-1----:R-:W-:Y:S04]  /*75c0*/  SHF.R.U32.HI R2, RZ, 0x15, R25 ;  /* 0x00000015ff027819 */ /* 0x002fe80000011619 */
[----:B------:R-:W-:Y:S01]  /*75d0*/  LOP3.LUT P0, RZ, R2, 0x3, R56, 0x48, !PT ;  /* 0x0000000302ff7812 */ /* 0x000fe20007804838 */
[----:B------:R-:W-:Y:S01]  /*75e0*/  @!UPT UIADD3 URZ, UPT, UPT, URZ, URZ, URZ ;  /* 0x000000fffffff290 */ /* 0x000fe2000fffe0ff */
[----:B----4-:R-:W-:Y:S11]  /*75f0*/  @P2 BRA `(.L_x_121) ;  /* 0x0000000000082947 */ /* 0x010ff60003800000 */
[----:B------:R-:W1:Y:S02]  /*7600*/  SYNCS.PHASECHK.TRANS64.TRYWAIT P1, [R73+URZ+0xb0], R0 ;  /* 0x0000b000490075a7 */ /* 0x000e6400080211ff */
[----:B-1----:R-:W-:Y:S05]  /*7610*/  @!P1 BRA `(.L_x_122) ;  /* 0x0000004c00489947 */ /* 0x002fea0003800000 */
.L_x_121:
[----:B------:R-:W-:Y:S05]  /*7620*/  @!P0 BRA `(.L_x_123) ;  /* 0x0000000000408947 */ /* 0x000fea0003800000 */
[----:B------:R-:W4:Y:S01]  /*7630*/  LDCU.64 UR8, c[0x4][0x70] ;  /* 0x01000e00ff0877ac */ /* 0x000f220008000a00 */
[----:B------:R-:W-:Y:S01]  /*7640*/  MOV R3, 0x0 ;  /* 0x0000000000037802 */ /* 0x000fe20000000f00 */
[----:B------:R-:W-:Y:S02]  /*7650*/  HFMA2 R12, -RZ, RZ, 0, 5.9604644775390625e-08 ;  /* 0x00000001ff0c7431 */ /* 0x000fe400000001ff */
[----:B------:R-:W-:Y:S02]  /*7660*/  IMAD.MOV.U32 R8, RZ, RZ, 0x192 ;  /* 0x00000192ff087424 */ /* 0x000fe400078e00ff */
[----:B------:R-:W-:Y:S01]  /*7670*/  IMAD.MOV.U32 R13, RZ, RZ, RZ ;  /* 0x000000ffff0d7224 */ /* 0x000fe200078e00ff */
[----:B------:R-:W5:Y:S01]  /*7680*/  LDCU.64 UR6, c[0x4][0x78] ;  /* 0x01000f00ff0677ac */ /* 0x000f620008000a00 */
[----:B------:R-:W1:Y:S01]  /*7690*/  LDC.64 R2, c[0x4][R3] ;  /* 0x0100000003027b82 */ /* 0x000e620000000a00 */
[----:B------:R-:W2:Y:S01]  /*76a0*/  LDCU.64 UR4, c[0x4][0x10] ;  /* 0x01000200ff0477ac */ /* 0x000ea20008000a00 */
[----:B----4-:R-:W-:Y:S01]  /*76b0*/  MOV R5, UR9 ;  /* 0x0000000900057c02 */ /* 0x010fe20008000f00 */
[----:B------:R-:W-:Y:S01]  /*76c0*/  IMAD.U32 R4, RZ, RZ, UR8 ;  /* 0x00000008ff047e24 */ /* 0x000fe2000f8e00ff */
[----:B-----5:R-:W-:Y:S01]  /*76d0*/  MOV R7, UR7 ;  /* 0x0000000700077c02 */ /* 0x020fe20008000f00 */
[----:B------:R-:W-:Y:S01]  /*76e0*/  IMAD.U32 R6, RZ, RZ, UR6 ;  /* 0x00000006ff067e24 */ /* 0x000fe2000f8e00ff */
[----:B--2---:R-:W-:Y:S01]  /*76f0*/  MOV R11, UR5 ;  /* 0x00000005000b7c02 */ /* 0x004fe20008000f00 */
[----:B------:R-:W-:Y:S02]  /*7700*/  IMAD.U32 R10, RZ, RZ, UR4 ;  /* 0x00000004ff0a7e24 */ /* 0x000fe4000f8e00ff */
[----:B------:R-:W-:Y:S07]  /*7710*/  LEPC R20, `(.L_x_123) ;  /* 0x000000001014794e */ /* 0x000fee0000000000 */
[----:B-1-3--:R-:W-:Y:S05]  /*7720*/  CALL.ABS.NOINC R2 ;  /* 0x0000000002007343 */ /* 0x00afea0003c00000 */
.L_x_123:
[----:B------:R-:W-:Y:S05]  /*7730*/  WARPSYNC.ALL ;  /* 0x0000000000007948 */ /* 0x000fea0003800000 */
[----:B------:R-:W-:Y:S01]  /*7740*/  R2UR UR4, R25 ;  /* 0x00000000190472ca */ /* 0x000fe200000e0000 */
[----:B------:R-:W-:Y:S01]  /*7750*/  BSSY.RECONVERGENT B0, `(.L_x_124) ;  /* 0x000003d000007945 */ /* 0x000fe20003800200 */
[----:B------:R-:W-:Y:S11]  /*7760*/  ISETP.NE.AND P0, PT, R69, RZ, PT ;  /* 0x000000ff4500720c */ /* 0x000ff60003f05270 */
[----:B------:R-:W1:Y:S02]  /*7770*/  LDTM.x16 R4, tmem[UR4] ;  /* 0x00000004000479ee */ /* 0x000e640008240000 */
[C---:B-1-3--:R-:W-:Y:S01]  /*7780*/  FMUL R0, R24.reuse, R4 ;  /* 0x0000000418007220 */ /* 0x04afe20000400000 */
[C---:B------:R-:W-:Y:S01]  /*7790*/  FMUL R2, R24.reuse, R5 ;  /* 0x0000000518027220 */ /* 0x040fe20000400000 */
[C---:B------:R-:W-:Y:S01]  /*77a0*/  FMUL R3, R24.reuse, R6 ;  /* 0x0000000618037220 */ /* 0x040fe20000400000 */
[C---:B------:R-:W-:Y:S01]  /*77b0*/  FMUL R7, R24.reuse, R7 ;  /* 0x0000000718077220 */ /* 0x040fe20000400000 */
[C---:B------:R-:W-:Y:S01]  /*77c0*/  FFMA R28, R27.reuse, R32, R0 ;  /* 0x000000201b1c7223 */ /* 0x040fe20000000000 */
        /* <DEDUP_REMOVED lines=10> */
[----:B------:R1:W-:Y:S01]  /*7870*/  STS.128 [R67], R28 ;  /* 0x0000001c43007388 */ /* 0x0003e20000000c00 */
        /* <DEDUP_REMOVED lines=8> */
[----:B------:R1:W-:Y:S01]  /*7900*/  STS.128 [R66+0x10], R4 ;  /* 0x0000100442007388 */ /* 0x0003e20000000c00 */
[C---:B------:R-:W-:Y:S01]  /*7910*/  FMUL R13, R24.reuse, R17 ;  /* 0x00000011180d7220 */ /* 0x040fe20000400000 */
[C---:B------:R-:W-:Y:S01]  /*7920*/  FFMA R10, R27.reuse, R42, R10 ;  /* 0x0000002a1b0a7223 */ /* 0x040fe2000000000a */
[C---:B------:R-:W-:Y:S01]  /*7930*/  FMUL R14, R24.reuse, R18 ;  /* 0x00000012180e7220 */ /* 0x040fe20000400000 */
[C---:B------:R-:W-:Y:S01]  /*7940*/  FFMA R11, R27.reuse, R43, R15 ;  /* 0x0000002b1b0b7223 */ /* 0x040fe2000000000f */
[----:B------:R-:W-:Y:S01]  /*7950*/  FMUL R19, R24, R19 ;  /* 0x0000001318137220 */ /* 0x000fe20000400000 */
[C---:B------:R-:W-:Y:S01]  /*7960*/  FFMA R12, R27.reuse, R44, R12 ;  /* 0x0000002c1b0c7223 */ /* 0x040fe2000000000c */
[C---:B------:R-:W-:Y:S01]  /*7970*/  FFMA R13, R27.reuse, R45, R13 ;  /* 0x0000002d1b0d7223 */ /* 0x040fe2000000000d */
[C---:B------:R-:W-:Y:S01]  /*7980*/  FFMA R14, R27.reuse, R46, R14 ;  /* 0x0000002e1b0e7223 */ /* 0x040fe2000000000e */
[----:B------:R1:W-:Y:S01]  /*7990*/  STS.128 [R65+0x20], R8 ;  /* 0x0000200841007388 */ /* 0x0003e20000000c00 */
[----:B------:R-:W-:Y:S05]  /*79a0*/  FFMA R15, R27, R47, R19 ;  /* 0x0000002f1b0f7223 */ /* 0x000fea0000000013 */
[----:B------:R1:W-:Y:S01]  /*79b0*/  STS.128 [R62+0x30], R12 ;  /* 0x0000300c3e007388 */ /* 0x0003e20000000c00 */
[----:B------:R-:W-:Y:S01]  /*79c0*/  @!PT LDS RZ, [RZ] ;  /* 0x00000000fffff984 */ /* 0x000fe20000000800 */
[----:B------:R-:W-:Y:S01]  /*79d0*/  @!PT LDS RZ, [RZ] ;  /* 0x00000000fffff984 */ /* 0x000fe20000000800 */
[----:B------:R-:W-:Y:S01]  /*79e0*/  @!PT LDS RZ, [RZ] ;  /* 0x00000000fffff984 */ /* 0x000fe20000000800 */
[----:B------:R-:W-:Y:S01]  /*79f0*/  @!PT LDS RZ, [RZ] ;  /* 0x00000000fffff984 */ /* 0x000fe20000000800 */
[----:B------:R3:W-:Y:S06]  /*7a00*/  MEMBAR.ALL.CTA ;  /* 0x0000000000007992 */ /* 0x0007ec0000008000 */
[----:B---3--:R-:W3:Y:S02]  /*7a10*/  FENCE.VIEW.ASYNC.S ;  /* 0x00000000000073c6 */ /* 0x008ee40000000000 */
[----:B---3--:R-:W-:Y:S06]  /*7a20*/  BAR.SYNC.DEFER_BLOCKING 0x1, 0x80 ;  /* 0x0042000000007b1d */ /* 0x008fec0000010000 */
[----:B------:R-:W-:Y:S05]  /*7a30*/  @P0 BRA `(.L_x_125) ;  /* 0x0000000000380947 */ /* 0x000fea0003800000 */
[----:B------:R-:W-:Y:S01]  /*7a40*/  UIADD3 UR4, UPT, UPT, UR43, 0x200, URZ ;  /* 0x000002002b047890 */ /* 0x000fe2000fffe0ff */
[----:B------:R-:W-:Y:S01]  /*7a50*/  UMOV UR51, UR36 ;  /* 0x0000002400337c82 */ /* 0x000fe20008000000 */
[----:B------:R-:W-:Y:S02]  /*7a60*/  UIADD3 UR9, UPT, UPT, UR49, 0x80, URZ ;  /* 0x0000008031097890 */ /* 0x000fe4000fffe0ff */
[----:B------:R-:W-:Y:S02]  /*7a70*/  UIADD3 UR8, UPT, UPT, UR43, 0x1200, URZ ;  /* 0x000012002b087890 */ /* 0x000fe4000fffe0ff */
[----:B------:R-:W-:Y:S01]  /*7a80*/  MOV R59, UR4 ;  /* 0x00000004003b7c02 */ /* 0x000fe20008000f00 */
[----:B------:R-:W-:Y:S01]  /*7a90*/  UIADD3 UR4, UP0, UPT, UR54, 0x680, URZ ;  /* 0x0000068036047890 */ /* 0x000fe2000ff1e0ff */
[----:B------:R-:W-:Y:S02]  /*7aa0*/  UMOV UR10, UR50 ;  /* 0x00000032000a7c82 */ /* 0x000fe40008000000 */
[----:B------:R-:W-:Y:S01]  /*7ab0*/  R2UR UR48, R59 ;  /* 0x000000003b3072ca */ /* 0x000fe200000e0000 */
[----:B------:R-:W-:Y:S01]  /*7ac0*/  UIADD3.X UR5, UPT, UPT, URZ, UR55, URZ, UP0, !UPT ;  /* 0x00000037ff057290 */ /* 0x000fe200087fe4ff */
[----:B------:R-:W-:Y:S11]  /*7ad0*/  UMOV UR11, UR36 ;  /* 0x00000024000b7c82 */ /* 0x000ff60008000000 */
[----:B------:R3:W-:Y:S01]  /*7ae0*/  UTMASTG.3D [UR48], [UR4] ;  /* 0x00000030040073b5 */ /* 0x0007e20008010000 */
[----:B------:R3:W-:Y:S01]  /*7af0*/  UTMASTG.3D [UR8], [UR4] ;  /* 0x00000008040073b5 */ /* 0x0007e20008010000 */
[----:B------:R0:W-:Y:S01]  /*7b00*/  UTMACMDFLUSH ;  /* 0x00000000000079b7 */ /* 0x0001e20000000000 */
[----:B---3--:R-:W-:Y:S04]  /*7b10*/  DEPBAR.LE SB0, 0x1 ;  /* 0x000080400000791a */ /* 0x008fe80000000000 */
.L_x_125:
[----:B------:R-:W-:Y:S05]  /*7b20*/  BSYNC.RECONVERGENT B0 ;  /* 0x0000000000007941 */ /* 0x000fea0003800200 */
.L_x_124:
[----:B------:R-:W-:Y:S01]  /*7b30*/  BAR.SYNC.DEFER_BLOCKING 0x1, 0x80 ;  /* 0x0042000000007b1d */ /* 0x000fe20000010000 */
[----:B------:R-:W-:Y:S01]  /*7b40*/  ISETP.NE.AND P1, PT, R72, RZ, PT ;  /* 0x000000ff4800720c */ /* 0x000fe20003f25270 */
[----:B------:R-:W-:Y:S01]  /*7b50*/  UISETP.NE.AND UP0, UPT, UR52, URZ, UPT ;  /* 0x000000ff3400728c */ /* 0x000fe2000bf05270 */
[----:B------:R-:W-:Y:S11]  /*7b60*/  LEA R2, R74, UR43, 0x3 ;  /* 0x0000002b4a027c11 */ /* 0x000ff6000f8e18ff */
[----:B------:R-:W-:Y:S01]  /*7b70*/  @P1 SHF.L.U32 R3, RZ, 0x1f, RZ ;  /* 0x0000001fff031819 */ /* 0x000fe200000006ff */
[----:B------:R-:W-:Y:S06]  /*7b80*/  BRA.U !UP0, `(.L_x_126) ;  /* 0x0000000108247547 */ /* 0x000fec000b800000 */
[----:B-1----:R-:W-:Y:S01]  /*7b90*/  IMAD.U32 R4, RZ, RZ, UR47 ;  /* 0x0000002fff047e24 */ /* 0x002fe2000f8e00ff */
[----:B------:R-:W-:Y:S01]  /*7ba0*/  MOV R0, UR53 ;  /* 0x0000003500007c02 */ /* 0x000fe20008000f00 */
[----:B------:R-:W-:Y:S03]  /*7bb0*/  UIADD3 UR4, UPT, UPT, UR47, 0x1, URZ ;  /* 0x000000012f047890 */ /* 0x000fe6000fffe0ff */
[----:B------:R-:W-:Y:S01]  /*7bc0*/  @P1 LEA R4, R4, UR43, 0x3 ;  /* 0x0000002b04041c11 */ /* 0x000fe2000f8e18ff */
[----:B------:R-:W-:Y:S04]  /*7bd0*/  UISETP.NE.AND UP0, UPT, UR4, 0x4, UPT ;  /* 0x000000040400788c */ /* 0x000fe8000bf05270 */
[----:B------:R-:W-:Y:S01]  /*7be0*/  @P1 VIADD R4, R4, 0x60 ;  /* 0x0000006004041836 */ /* 0x000fe20000000000 */
[----:B------:R-:W-:Y:S04]  /*7bf0*/  USEL UR47, UR4, URZ, UP0 ;  /* 0x000000ff042f7287 */ /* 0x000fe80008000000 */
[----:B------:R-:W-:Y:S04]  /*7c00*/  @P1 PRMT R0, R0, 0x654, R4 ;  /* 0x0000065400001816 */ /* 0x000fe80000000004 */
[----:B------:R3:W-:Y:S04]  /*7c10*/  @P1 SYNCS.ARRIVE.TRANS64.RED.A1T0 RZ, [R0+URZ], RZ ;  /* 0x000000ff00ff19a7 */ /* 0x0007e800081004ff */
.L_x_126:
[----:B------:R-:W4:Y:S01]  /*7c20*/  @P1 SYNCS.PHASECHK.TRANS64.TRYWAIT P0, [R2+URZ+0x40], R3 ;  /* 0x00004003020015a7 */ /* 0x000f2200080011ff */
[----:B------:R-:W-:Y:S01]  /*7c30*/  BSSY B1, `(.L_x_127) ;  /* 0x0000016000017945 */ /* 0x000fe20003800000 */
[----:B----4-:R-:W-:Y:S03]  /*7c40*/  @P1 SEL R75, RZ, 0x1, !P0 ;  /* 0x00000001ff4b1807 */ /* 0x010fe60004000000 */
[----:B------:R-:W-:Y:S05]  /*7c50*/  @!P1 BRA `(.L_x_128) ;  /* 0x00000000004c9947 */ /* 0x000fea0003800000 */
[----:B------:R-:W-:Y:S01]  /*7c60*/  ISETP.NE.AND P0, PT, R75, RZ, PT ;  /* 0x000000ff4b00720c */ /* 0x000fe20003f05270 */
[----:B------:R-:W-:Y:S01]  /*7c70*/  BSSY B0, `(.L_x_129) ;  /* 0x000000b000007945 */ /* 0x000fe20003800000 */
[----:B------:R-:W-:Y:S11]  /*7c80*/  ISETP.NE.AND P1, PT, R76, RZ, PT ;  /* 0x000000ff4c00720c */ /* 0x000ff60003f25270 */
[----:B------:R-:W-:Y:S02]  /*7c90*/  @!UPT UIADD3 URZ, UPT, UPT, URZ, URZ, URZ ;  /* 0x000000fffffff290 */ /* 0x000fe4000fffe0ff */
[C---:B-1----:R-:W-:Y:S01]  /*7ca0*/  @P1 IMAD R6, R74.reuse, 0x2000, R67 ;  /* 0x000020004a061824 */ /* 0x042fe200078e0243 */
[C---:B------:R-:W-:Y:S01]  /*7cb0*/  @P1 LEA R4, R74.reuse, R65, 0xd ;  /* 0x000000414a041211 */ /* 0x040fe200078e68ff */
[C---:B------:R-:W-:Y:S02]  /*7cc0*/  @P1 IMAD R5, R74.reuse, 0x2000, R66 ;  /* 0x000020004a051824 */ /* 0x040fe400078e0242 */
[----:B------:R-:W-:Y:S01]  /*7cd0*/  @P1 IMAD R3, R74, 0x2000, R62 ;  /* 0x000020004a031824 */ /* 0x000fe200078e023e */
[----:B------:R-:W-:Y:S06]  /*7ce0*/  @P0 BRA `(.L_x_130) ;  /* 0x00000000000c0947 */ /* 0x000fec0003800000 */
[----:B---3--:R-:W-:Y:S04]  /*7cf0*/  SHF.L.U32 R0, RZ, 0x1f, RZ ;  /* 0x0000001fff007819 */ /* 0x008fe800000006ff */
[----:B------:R-:W1:Y:S02]  /*7d00*/  SYNCS.PHASECHK.TRANS64.TRYWAIT P0, [R2+URZ+0x40], R0 ;  /* 0x00004000020075a7 */ /* 0x000e6400080011ff */
[----:B-1----:R-:W-:Y:S05]  /*7d10*/  @!P0 BRA `(.L_x_131) ;  /* 0x00000044009c8947 */ /* 0x002fea0003800000 */
.L_x_130:
[----:B------:R-:W-:Y:S05]  /*7d20*/  BSYNC B0 ;  /* 0x0000000000007941 */ /* 0x000fea0003800000 */
.L_x_129:
[----:B------:R-:W-:Y:S02]  /*7d30*/  ISETP.NE.AND P0, PT, R76, RZ, PT ;  /* 0x000000ff4c00720c */ /* 0x000fe40003f05270 */
[----:B------:R-:W-:Y:S11]  /*7d40*/  IADD3 R74, PT, PT, R74, 0x1, RZ ;  /* 0x000000014a4a7810 */ /* 0x000ff60007ffe0ff */
[----:B------:R4:W1:Y:S04]  /*7d50*/  @P0 LDS.128 R32, [R6] ;  /* 0x0000000006200984 */ /* 0x0008680000000c00 */
[----:B------:R4:W1:Y:S04]  /*7d60*/  @P0 LDS.128 R36, [R5+0x10] ;  /* 0x0000100005240984 */ /* 0x0008680000000c00 */
[----:B------:R4:W1:Y:S04]  /*7d70*/  @P0 LDS.128 R40, [R4+0x20] ;  /* 0x0000200004280984 */ /* 0x0008680000000c00 */
[----:B------:R4:W1:Y:S02]  /*7d80*/  @P0 LDS.128 R44, [R3+0x30] ;  /* 0x00003000032c0984 */ /* 0x0008640000000c00 */
.L_x_128:
[----:B------:R-:W-:Y:S05]  /*7d90*/  BSYNC B1 ;  /* 0x0000000000017941 */ /* 0x000fea0003800000 */
.L_x_127:
[----:B-1-3--:R-:W-:Y:S05]  /*7da0*/  VIADD R0, R25, 0x10 ;  /* 0x0000001019007836 */ /* 0x00afea0000000000 */
[----:B------:R-:W-:Y:S04]  /*7db0*/  SHF.R.U32.HI R0, RZ, 0x15, R0 ;  /* 0x00000015ff007819 */ /* 0x000fe80000011600 */
[----:B------:R-:W-:Y:S11]  /*7dc0*/  LOP3.LUT P0, RZ, R0, 0x3, R56, 0x48, !PT ;  /* 0x0000000300ff7812 */ /* 0x000ff60007804838 */
[----:B------:R-:W-:Y:S02]  /*7dd0*/  @!UPT UIADD3 URZ, UPT, UPT, URZ, URZ, URZ ;  /* 0x000000fffffff290 */ /* 0x000fe4000fffe0ff */
[----:B------:R-:W-:Y:S05]  /*7de0*/  @!P0 BRA `(.L_x_132) ;  /* 0x0000000000408947 */ /* 0x000fea0003800000 */
[----:B------:R-:W1:Y:S01]  /*7df0*/  LDCU.64 UR8, c[0x4][0x70] ;  /* 0x01000e00ff0877ac */ /* 0x000e620008000a00 */
[----:B----4-:R-:W-:Y:S01]  /*7e00*/  MOV R3, 0x0 ;  /* 0x0000000000037802 */ /* 0x010fe20000000f00 */
[----:B------:R-:W-:Y:S02]  /*7e10*/  HFMA2 R12, -RZ, RZ, 0, 5.9604644775390625e-08 ;  /* 0x00000001ff0c7431 */ /* 0x000fe400000001ff */
[----:B------:R-:W-:Y:S02]  /*7e20*/  IMAD.MOV.U32 R8, RZ, RZ, 0x192 ;  /* 0x00000192ff087424 */ /* 0x000fe400078e00ff */
[----:B------:R-:W-:Y:S01]  /*7e30*/  IMAD.MOV.U32 R13, RZ, RZ, RZ ;  /* 0x000000ffff0d7224 */ /* 0x000fe200078e00ff */
[----:B------:R-:W3:Y:S01]  /*7e40*/  LDCU.64 UR6, c[0x4][0x78] ;  /* 0x01000f00ff0677ac */ /* 0x000ee20008000a00 */
[----:B------:R-:W4:Y:S01]  /*7e50*/  LDC.64 R2, c[0x4][R3] ;  /* 0x0100000003027b82 */ /* 0x000f220000000a00 */
[----:B------:R-:W5:Y:S01]  /*7e60*/  LDCU.64 UR4, c[0x4][0x10] ;  /* 0x01000200ff0477ac */ /* 0x000f620008000a00 */
[----:B-1----:R-:W-:Y:S01]  /*7e70*/  MOV R5, UR9 ;  /* 0x0000000900057c02 */ /* 0x002fe20008000f00 */
[----:B------:R-:W-:Y:S01]  /*7e80*/  IMAD.U32 R4, RZ, RZ, UR8 ;  /* 0x00000008ff047e24 */ /* 0x000fe2000f8e00ff */
[----:B---3--:R-:W-:Y:S01]  /*7e90*/  MOV R7, UR7 ;  /* 0x0000000700077c02 */ /* 0x008fe20008000f00 */
[----:B------:R-:W-:Y:S01]  /*7ea0*/  IMAD.U32 R6, RZ, RZ, UR6 ;  /* 0x00000006ff067e24 */ /* 0x000fe2000f8e00ff */
[----:B-----5:R-:W-:Y:S01]  /*7eb0*/  MOV R11, UR5 ;  /* 0x00000005000b7c02 */ /* 0x020fe20008000f00 */
[----:B------:R-:W-:Y:S02]  /*7ec0*/  IMAD.U32 R10, RZ, RZ, UR4 ;  /* 0x00000004ff0a7e24 */ /* 0x000fe4000f8e00ff */
[----:B------:R-:W-:Y:S07]  /*7ed0*/  LEPC R20, `(.L_x_132) ;  /* 0x000000001014794e */ /* 0x000fee0000000000 */
[----:B--2-4-:R-:W-:Y:S05]  /*7ee0*/  CALL.ABS.NOINC R2 ;  /* 0x0000000002007343 */ /* 0x014fea0003c00000 */
.L_x_132:
[----:B------:R-:W-:Y:S05]  /*7ef0*/  WARPSYNC.ALL ;  /* 0x0000000000007948 */ /* 0x000fea0003800000 */
[----:B------:R-:W-:Y:S01]  /*7f00*/  R2UR UR4, R25 ;  /* 0x00000000190472ca */ /* 0x000fe200000e0000 */
[----:B------:R-:W-:Y:S01]  /*7f10*/  BSSY.RECONVERGENT B0, `(.L_x_133) ;  /* 0x0000045000007945 */ /* 0x000fe20003800200 */
[----:B------:R-:W-:Y:S02]  /*7f20*/  ISETP.NE.AND P6, PT, R72, RZ, PT ;  /* 0x000000ff4800720c */ /* 0x000fe40003fc5270 */
[----:B------:R-:W-:Y:S02]  /*7f30*/  ISETP.NE.AND P0, PT, R69, RZ, PT ;  /* 0x000000ff4500720c */ /* 0x000fe40003f05270 */
[----:B------:R-:W-:Y:S07]  /*7f40*/  MOV R20, UR47 ;  /* 0x0000002f00147c02 */ /* 0x000fee0008000f00 */
[----:B----4-:R-:W1:Y:S02]  /*7f50*/  LDTM.x16 R4, tmem[UR4+0x10] ;  /* 0x00001004000479ee */ /* 0x010e640008240000 */
[----:B------:R-:W-:Y:S01]  /*7f60*/  @P6 LEA R20, R20, UR43, 0x3 ;  /* 0x0000002b14146c11 */ /* 0x000fe2000f8e18ff */
[C---:B-1----:R-:W-:Y:S01]  /*7f70*/  FMUL R0, R24.reuse, R4 ;  /* 0x0000000418007220 */ /* 0x042fe20000400000 */
        /* <DEDUP_REMOVED lines=33> */
[----:B------:R-:W-:Y:S01]  /*8190*/  FFMA R15, R27, R47, R19 ;  /* 0x0000002f1b0f7223 */ /* 0x000fe20000000013 */
[----:B------:R-:W-:Y:S02]  /*81a0*/  MOV R16, UR53 ;  /* 0x0000003500107c02 */ /* 0x000fe40008000f00 */
[----:B------:R-:W-:Y:S02]  /*81b0*/  @P6 IADD3 R17, PT, PT, R20, 0x60, RZ ;  /* 0x0000006014116810 */ /* 0x000fe40007ffe0ff */
[----:B------:R1:W-:Y:S01]  /*81c0*/  STS.128 [R62+0x2030], R12 ;  /* 0x0020300c3e007388 */ /* 0x0003e20000000c00 */
[----:B------:R-:W-:Y:S02]  /*81d0*/  LEA R0, R74, UR43, 0x3 ;  /* 0x0000002b4a007c11 */ /* 0x000fe4000f8e18ff */
[----:B------:R-:W-:Y:S01]  /*81e0*/  @P6 PRMT R16, R16, 0x654, R17 ;  /* 0x0000065410106816 */ /* 0x000fe20000000011 */
[----:B------:R-:W-:Y:S01]  /*81f0*/  @!PT LDS RZ, [RZ] ;  /* 0x00000000fffff984 */ /* 0x000fe20000000800 */
[----:B------:R-:W-:Y:S01]  /*8200*/  @!PT LDS RZ, [RZ] ;  /* 0x00000000fffff984 */ /* 0x000fe20000000800 */
[----:B------:R-:W-:Y:S01]  /*8210*/  @!PT LDS RZ, [RZ] ;  /* 0x00000000fffff984 */ /* 0x000fe20000000800 */
[----:B------:R-:W-:Y:S01]  /*8220*/  @!PT LDS RZ, [RZ] ;  /* 0x00000000fffff984 */ /* 0x000fe20000000800 */
[----:B------:R3:W-:Y:S06]  /*8230*/  MEMBAR.ALL.CTA ;  /* 0x0000000000007992 */ /* 0x0007ec0000008000 */
[----:B---3--:R-:W3:Y:S01]  /*8240*/  FENCE.VIEW.ASYNC.S ;  /* 0x00000000000073c6 */ /* 0x008ee20000000000 */
[----:B------:R-:W-:Y:S01]  /*8250*/  @P6 SHF.L.U32 R2, RZ, 0x1f, RZ ;  /* 0x0000001fff026819 */ /* 0x000fe200000006ff */
[----:B---3--:R-:W-:Y:S06]  /*8260*/  BAR.SYNC.DEFER_BLOCKING 0x1, 0x80 ;  /* 0x0042000000007b1d */ /* 0x008fec0000010000 */
[----:B------:R-:W-:Y:S05]  /*8270*/  @P0 BRA `(.L_x_134) ;  /* 0x0000000000380947 */ /* 0x000fea0003800000 */
[----:B------:R-:W-:Y:S02]  /*8280*/  UIADD3 UR4, UP0, UPT, UR54, 0x680, URZ ;  /* 0x0000068036047890 */ /* 0x000fe4000ff1e0ff */
[----:B------:R-:W-:Y:S02]  /*8290*/  UIADD3 UR13, UPT, UPT, UR49, 0x10, URZ ;  /* 0x00000010310d7890 */ /* 0x000fe4000fffe0ff */
[----:B------:R-:W-:Y:S02]  /*82a0*/  UIADD3 UR12, UPT, UPT, UR43, 0x2200, URZ ;  /* 0x000022002b0c7890 */ /* 0x000fe4000fffe0ff */
[----:B------:R-:W-:Y:S01]  /*82b0*/  UIADD3.X UR5, UPT, UPT, URZ, UR55, URZ, UP0, !UPT ;  /* 0x00000037ff057290 */ /* 0x000fe200087fe4ff */
[----:B------:R-:W-:Y:S01]  /*82c0*/  UMOV UR14, UR50 ;  /* 0x00000032000e7c82 */ /* 0x000fe20008000000 */
[----:B------:R-:W-:Y:S01]  /*82d0*/  UMOV UR15, UR36 ;  /* 0x00000024000f7c82 */ /* 0x000fe20008000000 */
[----:B------:R-:W-:Y:S02]  /*82e0*/  UIADD3 UR9, UPT, UPT, UR49, 0x90, URZ ;  /* 0x0000009031097890 */ /* 0x000fe4000fffe0ff */
[----:B------:R-:W-:Y:S01]  /*82f0*/  UIADD3 UR8, UPT, UPT, UR43, 0x3200, URZ ;  /* 0x000032002b087890 */ /* 0x000fe2000fffe0ff */
[----:B------:R-:W-:Y:S03]  /*8300*/  UMOV UR10, UR50 ;  /* 0x00000032000a7c82 */ /* 0x000fe60008000000 */
[----:B------:R3:W-:Y:S01]  /*8310*/  UTMASTG.3D [UR12], [UR4] ;  /* 0x0000000c040073b5 */ /* 0x0007e20008010000 */
[----:B------:R-:W-:Y:S04]  /*8320*/  UMOV UR11, UR36 ;  /* 0x00000024000b7c82 */ /* 0x000fe80008000000 */
[----:B------:R3:W-:Y:S01]  /*8330*/  UTMASTG.3D [UR8], [UR4] ;  /* 0x00000008040073b5 */ /* 0x0007e20008010000 */
[----:B------:R0:W-:Y:S01]  /*8340*/  UTMACMDFLUSH ;  /* 0x00000000000079b7 */ /* 0x0001e20000000000 */
[----:B---3--:R-:W-:Y:S04]  /*8350*/  DEPBAR.LE SB0, 0x1 ;  /* 0x000080400000791a */ /* 0x008fe80000000000 */
.L_x_134:
[----:B------:R-:W-:Y:S05]  /*8360*/  BSYNC.RECONVERGENT B0 ;  /* 0x0000000000007941 */ /* 0x000fea0003800200 */
.L_x_133:
[----:B------:R-:W-:Y:S01]  /*8370*/  BAR.SYNC.DEFER_BLOCKING 0x1, 0x80 ;  /* 0x0042000000007b1d */ /* 0x000fe20000010000 */
[----:B------:R-:W-:Y:S04]  /*8380*/  UIADD3 UR4, UPT, UPT, UR47, 0x1, URZ ;  /* 0x000000012f047890 */ /* 0x000fe8000fffe0ff */
[----:B------:R-:W-:Y:S04]  /*8390*/  UISETP.NE.AND UP0, UPT, UR4, 0x4, UPT ;  /* 0x000000040400788c */ /* 0x000fe8000bf05270 */
[----:B------:R-:W-:Y:S01]  /*83a0*/  USEL UR46, UR4, URZ, UP0 ;  /* 0x000000ff042e7287 */ /* 0x000fe20008000000 */
[----:B------:R3:W-:Y:S01]  /*83b0*/  @P6 SYNCS.ARRIVE.TRANS64.RED.A1T0 RZ, [R16+URZ], RZ ;  /* 0x000000ff10ff69a7 */ /* 0x0007e200081004ff */
[----:B------:R-:W-:Y:S01]  /*83c0*/  BSSY B1, `(.L_x_135) ;  /* 0x0000017000017945 */ /* 0x000fe20003800000 */
[----:B------:R-:W4:Y:S02]  /*83d0*/  @P6 SYNCS.PHASECHK.TRANS64.TRYWAIT P0, [R0+URZ+0x40], R2 ;  /* 0x00004002000065a7 */ /* 0x000f2400080011ff */
[----:B----4-:R-:W-:Y:S01]  /*83e0*/  @P6 SEL R75, RZ, 0x1, !P0 ;  /* 0x00000001ff4b6807 */ /* 0x010fe20004000000 */
[----:B---3--:R-:W-:Y:S06]  /*83f0*/  @!P6 BRA `(.L_x_136) ;  /* 0x00000000004ce947 */ /* 0x008fec0003800000 */
        /* <DEDUP_REMOVED lines=9> */
[----:B------:R-:W-:Y:S04]  /*8490*/  SHF.L.U32 R6, RZ, 0x1f, RZ ;  /* 0x0000001fff067819 */ /* 0x000fe800000006ff */
[----:B------:R-:W1:Y:S02]  /*84a0*/  SYNCS.PHASECHK.TRANS64.TRYWAIT P0, [R0+URZ+0x40], R6 ;  /* 0x00004006000075a7 */ /* 0x000e6400080011ff */
[----:B-1----:R-:W-:Y:S05]  /*84b0*/  @!P0 BRA `(.L_x_139) ;  /* 0x0000003c00c88947 */ /* 0x002fea0003800000 */
.L_x_138:
[----:B------:R-:W-:Y:S05]  /*84c0*/  BSYNC B0 ;  /* 0x0000000000007941 */ /* 0x000fea0003800000 */
.L_x_137:
[----:B------:R-:W-:Y:S02]  /*84d0*/  ISETP.NE.AND P0, PT, R76, RZ, PT ;  /* 0x000000ff4c00720c */ /* 0x000fe40003f05270 */
[----:B------:R-:W-:Y:S11]  /*84e0*/  IADD3 R74, PT, PT, R74, 0x1, RZ ;  /* 0x000000014a4a7810 */ /* 0x000ff60007ffe0ff */
[----:B------:R3:W4:Y:S04]  /*84f0*/  @P0 LDS.128 R32, [R5] ;  /* 0x0000000005200984 */ /* 0x0007280000000c00 */
[----:B------:R3:W1:Y:S04]  /*8500*/  @P0 LDS.128 R36, [R4+0x10] ;  /* 0x0000100004240984 */ /* 0x0006680000000c00 */
[----:B------:R3:W1:Y:S04]  /*8510*/  @P0 LDS.128 R40, [R3+0x20] ;  /* 0x0000200003280984 */ /* 0x0006680000000c00 */
[----:B------:R3:W1:Y:S02]  /*8520*/  @P0 LDS.128 R44, [R2+0x30] ;  /* 0x00003000022c0984 */ /* 0x0006640000000c00 */
.L_x_136:
[----:B------:R-:W-:Y:S05]  /*8530*/  BSYNC B1 ;  /* 0x0000000000017941 */ /* 0x000fea0003800000 */
.L_x_135:
[----:B-1----:R-:W-:Y:S05]  /*8540*/  VIADD R0, R25, 0x20 ;  /* 0x0000002019007836 */ /* 0x002fea0000000000 */
[----:B------:R-:W-:Y:S04]  /*8550*/  SHF.R.U32.HI R0, RZ, 0x15, R0 ;  /* 0x00000015ff007819 */ /* 0x000fe80000011600 */
[----:B------:R-:W-:Y:S11]  /*8560*/  LOP3.LUT P0, RZ, R0, 0x3, R56, 0x48, !PT ;  /* 0x0000000300ff7812 */ /* 0x000ff60007804838 */
[----:B------:R-:W-:Y:S02]  /*8570*/  @!UPT UIADD3 URZ, UPT, UPT, URZ, URZ, URZ ;  /* 0x000000fffffff290 */ /* 0x000fe4000fffe0ff */
[----:B------:R-:W-:Y:S05]  /*8580*/  @!P0 BRA `(.L_x_140) ;  /* 0x0000000000408947 */ /* 0x000fea0003800000 */
[----:B------:R-:W1:Y:S01]  /*8590*/  LDCU.64 UR8, c[0x4][0x70] ;  /* 0x01000e00ff0877ac */ /* 0x000e620008000a00 */
[----:B---3--:R-:W-:Y:S01]  /*85a0*/  MOV R3, 0x0 ;  /* 0x0000000000037802 */ /* 0x008fe20000000f00 */
[----:B------:R-:W-:Y:S02]  /*85b0*/  HFMA2 R12, -RZ, RZ, 0, 5.9604644775390625e-08 ;  /* 0x00000001ff0c7431 */ /* 0x000fe400000001ff */
[----:B------:R-:W-:Y:S02]  /*85c0*/  IMAD.MOV.U32 R8, RZ, RZ, 0x192 ;  /* 0x00000192ff087424 */ /* 0x000fe400078e00ff */
[----:B------:R-:W-:Y:S01]  /*85d0*/  IMAD.MOV.U32 R13, RZ, RZ, RZ ;  /* 0x000000ffff0d7224 */ /* 0x000fe200078e00ff */
[----:B------:R-:W3:Y:S01]  /*85e0*/  LDCU.64 UR6, c[0x4][0x78] ;  /* 0x01000f00ff0677ac */ /* 0x000ee20008000a00 */
[----:B------:R-:W2:Y:S01]  /*85f0*/  LDC.64 R2, c[0x4][R3] ;  /* 0x0100000003027b82 */ /* 0x000ea20000000a00 */
        /* <DEDUP_REMOVED lines=9> */
.L_x_140:
[----:B------:R-:W-:Y:S05]  /*8690*/  WARPSYNC.ALL ;  /* 0x0000000000007948 */ /* 0x000fea0003800000 */
[----:B------:R-:W-:Y:S01]  /*86a0*/  R2UR UR4, R25 ;  /* 0x00000000190472ca */ /* 0x000fe200000e0000 */
[----:B------:R-:W-:Y:S01]  /*86b0*/  BSSY.RECONVERGENT B0, `(.L_x_141) ;  /* 0x0000045000007945 */ /* 0x000fe20003800200 */
[----:B------:R-:W-:Y:S02]  /*86c0*/  ISETP.NE.AND P6, PT, R72, RZ, PT ;  /* 0x000000ff4800720c */ /* 0x000fe40003fc5270 */
[----:B------:R-:W-:Y:S02]  /*86d0*/  ISETP.NE.AND P0, PT, R69, RZ, PT ;  /* 0x000000ff4500720c */ /* 0x000fe40003f05270 */
[----:B------:R-:W-:Y:S07]  /*86e0*/  MOV R20, UR46 ;  /* 0x0000002e00147c02 */ /* 0x000fee0008000f00 */
[----:B---3--:R-:W1:Y:S02]  /*86f0*/  LDTM.x16 R4, tmem[UR4+0x20] ;  /* 0x00002004000479ee */ /* 0x008e640008240000 */
[----:B------:R-:W-:Y:S01]  /*8700*/  @P6 LEA R20, R20, UR43, 0x3 ;  /* 0x0000002b14146c11 */ /* 0x000fe2000f8e18ff */
[C---:B-1----:R-:W-:Y:S01]  /*8710*/  FMUL R0, R24.reuse, R4 ;  /* 0x0000000418007220 */ /* 0x042fe20000400000 */
[C---:B------:R-:W-:Y:S01]  /*8720*/  FMUL R2, R24.reuse, R5 ;  /* 0x0000000518027220 */ /* 0x040fe20000400000 */
[C---:B------:R-:W-:Y:S01]  /*8730*/  FMUL R3, R24.reuse, R6 ;  /* 0x0000000618037220 */ /* 0x040fe20000400000 */
[C---:B------:R-:W-:Y:S01]  /*8740*/  FMUL R7, R24.reuse, R7 ;  /* 0x0000000718077220 */ /* 0x040fe20000400000 */
[C---:B----4-:R-:W-:Y:S01]  /*8750*/  FFMA R28, R27.reuse, R32, R0 ;  /* 0x000000201b1c7223 */ /* 0x050fe20000000000 */
        /* <DEDUP_REMOVED lines=58> */
.L_x_142:
[----:B------:R-:W-:Y:S05]  /*8b00*/  BSYNC.RECONVERGENT B0 ;  /* 0x0000000000007941 */ /* 0x000fea0003800200 */
.L_x_141:
[----:B------:R-:W-:Y:S01]  /*8b10*/  BAR.SYNC.DEFER_BLOCKING 0x1, 0x80 ;  /* 0x0042000000007b1d */ /* 0x000fe20000010000 */
[----:B------:R-:W-:Y:S01]  /*8b20*/  UIADD3 UR4, UPT, UPT, UR46, 0x1, URZ ;  /* 0x000000012e047890 */ /* 0x000fe2000fffe0ff */
[----:B------:R-:W-:Y:S03]  /*8b30*/  HFMA2 R77, -RZ, RZ, 0, 0 ;  /* 0x00000000ff4d7431 */ /* 0x000fe600000001ff */
        /* <DEDUP_REMOVED lines=19> */
.L_x_146:
[----:B------:R-:W-:Y:S05]  /*8c70*/  BSYNC B0 ;  /* 0x0000000000007941 */ /* 0x000fea0003800000 */
.L_x_145:
[----:B------:R-:W-:Y:S01]  /*8c80*/  ISETP.NE.AND P0, PT, R76, RZ, PT ;  /* 0x000000ff4c00720c */ /* 0x000fe20003f05270 */
[----:B------:R-:W-:Y:S11]  /*8c90*/  VIADD R74, R74, 0x1 ;  /* 0x000000014a4a7836 */ /* 0x000ff60000000000 */
[----:B------:R-:W-:Y:S01]  /*8ca0*/  @!UPT UIADD3 URZ, UPT, UPT, URZ, URZ, URZ ;  /* 0x000000fffffff290 */ /* 0x000fe2000fffe0ff */
[----:B------:R3:W4:Y:S04]  /*8cb0*/  @P0 LDS.128 R32, [R5] ;  /* 0x0000000005200984 */ /* 0x0007280000000c00 */
[----:B------:R3:W1:Y:S04]  /*8cc0*/  @P0 LDS.128 R36, [R4+0x10] ;  /* 0x0000100004240984 */ /* 0x0006680000000c00 */
[----:B------:R3:W1:Y:S04]  /*8cd0*/  @P0 LDS.128 R40, [R3+0x20] ;  /* 0x0000200003280984 */ /* 0x0006680000000c00 */
[----:B------:R3:W1:Y:S01]  /*8ce0*/  @P0 LDS.128 R44, [R2+0x30] ;  /* 0x00003000022c0984 */ /* 0x0006620000000c00 */
[C---:B------:R-:W-:Y:S04]  /*8cf0*/  ISETP.NE.AND P0, PT, R74.reuse, 0x4, PT ;  /* 0x000000044a00780c */ /* 0x040fe80003f05270 */
[----:B------:R-:W-:Y:S02]  /*8d00*/  SEL R74, R74, RZ, P0 ;  /* 0x000000ff4a4a7207 */ /* 0x000fe40000000000 */
[----:B------:R-:W-:Y:S02]  /*8d10*/  SEL R77, RZ, 0x1, P0 ;  /* 0x00000001ff4d7807 */ /* 0x000fe40000000000 */
.L_x_144:
[----:B------:R-:W-:Y:S05]  /*8d20*/  BSYNC B1 ;  /* 0x0000000000017941 */ /* 0x000fea0003800000 */
.L_x_143:
        /* <DEDUP_REMOVED lines=21> */
.L_x_148:
        /* <DEDUP_REMOVED lines=54> */
[----:B------:R-:W-:Y:S01]  /*91e0*/  @P6 SHF.L.U32 R2, R77, 0x1f, RZ ;  /* 0x0000001f4d026819 */ /* 0x000fe200000006ff */
        /* <DEDUP_REMOVED lines=16> */
.L_x_150:
[----:B------:R-:W-:Y:S05]  /*92f0*/  BSYNC.RECONVERGENT B0 ;  /* 0x0000000000007941 */ /* 0x000fea0003800200 */
.L_x_149:
        /* <DEDUP_REMOVED lines=18> */
[----:B------:R-:W-:Y:S04]  /*9420*/  SHF.L.U32 R6, R77, 0x1f, RZ ;  /* 0x0000001f4d067819 */ /* 0x000fe800000006ff */
[----:B------:R-:W1:Y:S02]  /*9430*/  SYNCS.PHASECHK.TRANS64.TRYWAIT P0, [R0+URZ+0x40], R6 ;  /* 0x00004006000075a7 */ /* 0x000e6400080011ff */
[----:B-1----:R-:W-:Y:S05]  /*9440*/  @!P0 BRA `(.L_x_155) ;  /* 0x00000030000c8947 */ /* 0x002fea0003800000 */
.L_x_154:
[----:B------:R-:W-:Y:S05]  /*9450*/  BSYNC B0 ;  /* 0x0000000000007941 */ /* 0x000fea0003800000 */
.L_x_153:
[----:B------:R-:W-:Y:S01]  /*9460*/  ISETP.NE.AND P0, PT, R76, RZ, PT ;  /* 0x000000ff4c00720c */ /* 0x000fe20003f05270 */
[----:B------:R-:W-:Y:S11]  /*9470*/  VIADD R74, R74, 0x1 ;  /* 0x000000014a4a7836 */ /* 0x000ff60000000000 */
[----:B------:R-:W-:Y:S01]  /*9480*/  @!UPT UIADD3 URZ, UPT, UPT, URZ, URZ, URZ ;  /* 0x000000fffffff290 */ /* 0x000fe2000fffe0ff */
[----:B------:R3:W4:Y:S04]  /*9490*/  @P0 LDS.128 R32, [R5] ;  /* 0x0000000005200984 */ /* 0x0007280000000c00 */
[----:B------:R3:W2:Y:S04]  /*94a0*/  @P0 LDS.128 R36, [R4+0x10] ;  /* 0x0000100004240984 */ /* 0x0006a80000000c00 */
[----:B------:R3:W2:Y:S04]  /*94b0*/  @P0 LDS.128 R40, [R3+0x20] ;  /* 0x0000200003280984 */ /* 0x0006a80000000c00 */
[----:B------:R3:W2:Y:S01]  /*94c0*/  @P0 LDS.128 R44, [R2+0x30] ;  /* 0x00003000022c0984 */ /* 0x0006a20000000c00 */
[C---:B------:R-:W-:Y:S04]  /*94d0*/  ISETP.NE.AND P0, PT, R74.reuse, 0x4, PT ;  /* 0x000000044a00780c */ /* 0x040fe80003f05270 */
[----:B-1----:R-:W-:Y:S02]  /*94e0*/  SEL R0, RZ, 0x1, P0 ;  /* 0x00000001ff007807 */ /* 0x002fe40000000000 */
[----:B------:R-:W-:Y:S02]  /*94f0*/  SEL R74, R74, RZ, P0 ;  /* 0x000000ff4a4a7207 */ /* 0x000fe40000000000 */
[----:B------:R-:W-:Y:S02]  /*9500*/  LOP3.LUT R77, R77, R0, RZ, 0x3c, !PT ;  /* 0x000000004d4d7212 */ /* 0x000fe400078e3cff */
.L_x_152:
[----:B------:R-:W-:Y:S05]  /*9510*/  BSYNC B1 ;  /* 0x0000000000017941 */ /* 0x000fea0003800000 */
.L_x_151:
[----:B------:R-:W-:Y:S05]  /*9520*/  VIADD R0, R25, 0x40 ;  /* 0x0000004019007836 */ /* 0x000fea0000000000 */
[----:B------:R-:W-:Y:S04]  /*9530*/  SHF.R.U32.HI R0, RZ, 0x15, R0 ;  /* 0x00000015ff007819 */ /* 0x000fe80000011600 */
[----:B------:R-:W-:Y:S11]  /*9540*/  LOP3.LUT P0, RZ, R0, 0x3, R56, 0x48, !PT ;  /* 0x0000000300ff7812 */ /* 0x000ff60007804838 */
[----:B------:R-:W-:Y:S02]  /*9550*/  @!UPT UIADD3 URZ, UPT, UPT, URZ, URZ, URZ ;  /* 0x000000fffffff290 */ /* 0x000fe4000fffe0ff */
[----:B------:R-:W-:Y:S05]  /*9560*/  @!P0 BRA `(.L_x_156) ;  /* 0x0000000000408947 */ /* 0x000fea0003800000 */
[----:B------:R-:W5:Y:S01]  /*9570*/  LDCU.64 UR8, c[0x4][0x70] ;  /* 0x01000e00ff0877ac */ /* 0x000f620008000a00 */
[----:B---3--:R-:W-:Y:S01]  /*9580*/  MOV R3, 0x0 ;  /* 0x0000000000037802 */ /* 0x008fe20000000f00 */
[----:B-1----:R-:W-:Y:S02]  /*9590*/  HFMA2 R12, -RZ, RZ, 0, 5.9604644775390625e-08 ;  /* 0x00000001ff0c7431 */ /* 0x002fe400000001ff */
[----:B------:R-:W-:Y:S02]  /*95a0*/  IMAD.MOV.U32 R8, RZ, RZ, 0x192 ;  /* 0x00000192ff087424 */ /* 0x000fe400078e00ff */
[----:B------:R-:W-:Y:S01]  /*95b0*/  IMAD.MOV.U32 R13, RZ, RZ, RZ ;  /* 0x000000ffff0d7224 */ /* 0x000fe200078e00ff */
[----:B------:R-:W1:Y:S01]  /*95c0*/  LDCU.64 UR6, c[0x4][0x78] ;  /* 0x01000f00ff0677ac */ /* 0x000e620008000a00 */
[----:B------:R-:W3:Y:S01]  /*95d0*/  LDC.64 R2, c[0x4][R3] ;  /* 0x0100000003027b82 */ /* 0x000ee20000000a00 */
[----:B------:R-:W2:Y:S01]  /*95e0*/  LDCU.64 UR4, c[0x4][0x10] ;  /* 0x01000200ff0477ac */ /* 0x000ea20008000a00 */
[----:B-----5:R-:W-:Y:S01]  /*95f0*/  MOV R5, UR9 ;  /* 0x0000000900057c02 */ /* 0x020fe20008000f00 */
[----:B------:R-:W-:Y:S01]  /*9600*/  IMAD.U32 R4, RZ, RZ, UR8 ;  /* 0x00000008ff047e24 */ /* 0x000fe2000f8e00ff */
[----:B-1----:R-:W-:Y:S01]  /*9610*/  MOV R7, UR7 ;  /* 0x0000000700077c02 */ /* 0x002fe20008000f00 */
[----:B------:R-:W-:Y:S01]  /*9620*/  IMAD.U32 R6, RZ, RZ, UR6 ;  /* 0x00000006ff067e24 */ /* 0x000fe2000f8e00ff */
[----:B--2---:R-:W-:Y:S01]  /*9630*/  MOV R11, UR5 ;  /* 0x00000005000b7c02 */ /* 0x004fe20008000f00 */
[----:B------:R-:W-:Y:S02]  /*9640*/  IMAD.U32 R10, RZ, RZ, UR4 ;  /* 0x00000004ff0a7e24 */ /* 0x000fe4000f8e00ff */
[----:B------:R-:W-:Y:S07]  /*9650*/  LEPC R20, `(.L_x_156) ;  /* 0x000000001014794e */ /* 0x000fee0000000000 */
[----:B---34-:R-:W-:Y:S05]  /*9660*/  CALL.ABS.NOINC R2 ;  /* 0x0000000002007343 */ /* 0x018fea0003c00000 */
.L_x_156:
[----:B------:R-:W-:Y:S05]  /*9670*/  WARPSYNC.ALL ;  /* 0x0000000000007948 */ /* 0x000fea0003800000 */
[----:B------:R-:W-:Y:S01]  /*9680*/  R2UR UR4, R25 ;  /* 0x00000000190472ca */ /* 0x000fe200000e0000 */
[----:B------:R-:W-:Y:S01]  /*9690*/  BSSY.RECONVERGENT B0, `(.L_x_157) ;  /* 0x0000047000007945 */ /* 0x000fe20003800200 */
[----:B------:R-:W-:Y:S02]  /*96a0*/  ISETP.NE.AND P6, PT, R72, RZ, PT ;  /* 0x000000ff4800720c */ /* 0x000fe40003fc5270 */
[----:B------:R-:W-:Y:S02]  /*96b0*/  ISETP.NE.AND P0, PT, R69, RZ, PT ;  /* 0x000000ff4500720c */ /* 0x000fe40003f05270 */
[----:B------:R-:W-:Y:S07]  /*96c0*/  MOV R20, UR47 ;  /* 0x0000002f00147c02 */ /* 0x000fee0008000f00 */
[----:B-1-3--:R-:W1:Y:S02]  /*96d0*/  LDTM.x16 R4, tmem[UR4+0x40] ;  /* 0x00004004000479ee */ /* 0x00ae640008240000 */
        /* <DEDUP_REMOVED lines=13> */
[C---:B--2---:R-:W-:Y:S01]  /*97b0*/  FFMA R4, R27.reuse, R36, R4 ;  /* 0x000000241b047223 */ /* 0x044fe20000000004 */
        /* <DEDUP_REMOVED lines=32> */
[----:B--2---:R-:W2:Y:S01]  /*99c0*/  FENCE.VIEW.ASYNC.S ;  /* 0x00000000000073c6 */ /* 0x004ea20000000000 */
[----:B------:R-:W-:Y:S01]  /*99d0*/  @P6 SHF.L.U32 R2, R77, 0x1f, RZ ;  /* 0x0000001f4d026819 */ /* 0x000fe200000006ff */
[----:B--2---:R-:W-:Y:S06]  /*99e0*/  BAR.SYNC.DEFER_BLOCKING 0x1, 0x80 ;  /* 0x0042000000007b1d */ /* 0x004fec0000010000 */
[----:B------:R-:W-:Y:S05]  /*99f0*/  @P0 BRA `(.L_x_158) ;  /* 0x0000000000400947 */ /* 0x000fea0003800000 */
[----:B------:R-:W-:Y:S02]  /*9a00*/  UIADD3 UR4, UPT, UPT, UR43, 0x200, URZ ;  /* 0x000002002b047890 */ /* 0x000fe4000fffe0ff */
[----:B------:R-:W-:Y:S01]  /*9a10*/  UIADD3 UR9, UPT, UPT, UR49, 0x40, URZ ;  /* 0x0000004031097890 */ /* 0x000fe2000fffe0ff */
[----:B------:R-:W-:Y:S01]  /*9a20*/  UMOV UR10, UR50 ;  /* 0x00000032000a7c82 */ /* 0x000fe20008000000 */
[----:B------:R-:W-:Y:S02]  /*9a30*/  UMOV UR11, UR36 ;  /* 0x00000024000b7c82 */ /* 0x000fe40008000000 */
[----:B------:R-:W-:Y:S01]  /*9a40*/  MOV R59, UR4 ;  /* 0x00000004003b7c02 */ /* 0x000fe20008000f00 */
[----:B------:R-:W-:Y:S02]  /*9a50*/  UIADD3 UR4, UP0, UPT, UR54, 0x680, URZ ;  /* 0x0000068036047890 */ /* 0x000fe4000ff1e0ff */
[----:B------:R-:W-:Y:S01]  /*9a60*/  UIADD3 UR13, UPT, UPT, UR49, 0xc0, URZ ;  /* 0x000000c0310d7890 */ /* 0x000fe2000fffe0ff */
[----:B------:R-:W-:Y:S01]  /*9a70*/  R2UR UR8, R59 ;  /* 0x000000003b0872ca */ /* 0x000fe200000e0000 */
[----:B------:R-:W-:Y:S02]  /*9a80*/  UIADD3.X UR5, UPT, UPT, URZ, UR55, URZ, UP0, !UPT ;  /* 0x00000037ff057290 */ /* 0x000fe400087fe4ff */
[----:B------:R-:W-:Y:S01]  /*9a90*/  UIADD3 UR12, UPT, UPT, UR43, 0x1200, URZ ;  /* 0x000012002b0c7890 */ /* 0x000fe2000fffe0ff */
[----:B------:R-:W-:Y:S01]  /*9aa0*/  UMOV UR14, UR50 ;  /* 0x00000032000e7c82 */ /* 0x000fe20008000000 */
[----:B------:R-:W-:Y:S08]  /*9ab0*/  UMOV UR15, UR36 ;  /* 0x00000024000f7c82 */ /* 0x000ff00008000000 */
[----:B------:R2:W-:Y:S01]  /*9ac0*/  UTMASTG.3D [UR8], [UR4] ;  /* 0x00000008040073b5 */ /* 0x0005e20008010000 */
[----:B------:R2:W-:Y:S01]  /*9ad0*/  UTMASTG.3D [UR12], [UR4] ;  /* 0x0000000c040073b5 */ /* 0x0005e20008010000 */
[----:B------:R0:W-:Y:S01]  /*9ae0*/  UTMACMDFLUSH ;  /* 0x00000000000079b7 */ /* 0x0001e20000000000 */
[----:B--2---:R-:W-:Y:S04]  /*9af0*/  DEPBAR.LE SB0, 0x1 ;  /* 0x000080400000791a */ /* 0x004fe80000000000 */
.L_x_158:
[----:B------:R-:W-:Y:S05]  /*9b00*/  BSYNC.RECONVERGENT B0 ;  /* 0x0000000000007941 */ /* 0x000fea0003800200 */
.L_x_157:
[----:B------:R-:W-:Y:S01]  /*9b10*/  BAR.SYNC.DEFER_BLOCKING 0x1, 0x80 ;  /* 0x0042000000007b1d */ /* 0x000fe20000010000 */
[----:B------:R-:W-:Y:S04]  /*9b20*/  UIADD3 UR4, UPT, UPT, UR47, 0x1, URZ ;  /* 0x000000012f047890 */ /* 0x000fe8000fffe0ff */
[----:B------:R-:W-:Y:S04]  /*9b30*/  UISETP.NE.AND UP0, UPT, UR4, 0x4, UPT ;  /* 0x000000040400788c */ /* 0x000fe8000bf05270 */
[----:B------:R-:W-:Y:S01]  /*9b40*/  USEL UR46, UR4, URZ, UP0 ;  /* 0x000000ff042e7287 */ /* 0x000fe20008000000 */
[----:B------:R2:W-:Y:S01]  /*9b50*/  @P6 SYNCS.ARRIVE.TRANS64.RED.A1T0 RZ, [R16+URZ], RZ ;  /* 0x000000ff10ff69a7 */ /* 0x0005e200081004ff */
[----:B------:R-:W-:Y:S01]  /*9b60*/  BSSY B1, `(.L_x_159) ;  /* 0x000001c000017945 */ /* 0x000fe20003800000 */
[----:B------:R-:W3:Y:S02]  /*9b70*/  @P6 SYNCS.PHASECHK.TRANS64.TRYWAIT P0, [R0+URZ+0x40], R2 ;  /* 0x00004002000065a7 */ /* 0x000ee400080011ff */
[----:B---3--:R-:W-:Y:S01]  /*9b80*/  @P6 SEL R75, RZ, 0x1, !P0 ;  /* 0x00000001ff4b6807 */ /* 0x008fe20004000000 */
[----:B--2---:R-:W-:Y:S06]  /*9b90*/  @!P6 BRA `(.L_x_160) ;  /* 0x000000000060e947 */ /* 0x004fec0003800000 */
        /* <DEDUP_REMOVED lines=12> */
.L_x_162:
[----:B------:R-:W-:Y:S05]  /*9c60*/  BSYNC B0 ;  /* 0x0000000000007941 */ /* 0x000fea0003800000 */
.L_x_161:
[----:B------:R-:W-:Y:S01]  /*9c70*/  ISETP.NE.AND P0, PT, R76, RZ, PT ;  /* 0x000000ff4c00720c */ /* 0x000fe20003f05270 */
[----:B------:R-:W-:Y:S11]  /*9c80*/  VIADD R74, R74, 0x1 ;  /* 0x000000014a4a7836 */ /* 0x000ff60000000000 */
[----:B------:R-:W-:Y:S01]  /*9c90*/  @!UPT UIADD3 URZ, UPT, UPT, URZ, URZ, URZ ;  /* 0x000000fffffff290 */ /* 0x000fe2000fffe0ff */
[----:B------:R2:W3:Y:S04]  /*9ca0*/  @P0 LDS.128 R32, [R5] ;  /* 0x0000000005200984 */ /* 0x0004e80000000c00 */
[----:B------:R2:W4:Y:S04]  /*9cb0*/  @P0 LDS.128 R36, [R4+0x10] ;  /* 0x0000100004240984 */ /* 0x0005280000000c00 */
[----:B------:R2:W2:Y:S04]  /*9cc0*/  @P0 LDS.128 R40, [R3+0x20] ;  /* 0x0000200003280984 */ /* 0x0004a80000000c00 */
[----:B------:R2:W2:Y:S01]  /*9cd0*/  @P0 LDS.128 R44, [R2+0x30] ;  /* 0x00003000022c0984 */ /* 0x0004a20000000c00 */
[C---:B------:R-:W-:Y:S04]  /*9ce0*/  ISETP.NE.AND P0, PT, R74.reuse, 0x4, PT ;  /* 0x000000044a00780c */ /* 0x040fe80003f05270 */
[----:B-1----:R-:W-:Y:S02]  /*9cf0*/  SEL R0, RZ, 0x1, P0 ;  /* 0x00000001ff007807 */ /* 0x002fe40000000000 */
[----:B------:R-:W-:Y:S02]  /*9d00*/  SEL R74, R74, RZ, P0 ;  /* 0x000000ff4a4a7207 */ /* 0x000fe40000000000 */
[----:B------:R-:W-:Y:S02]  /*9d10*/  LOP3.LUT R77, R77, R0, RZ, 0x3c, !PT ;  /* 0x000000004d4d7212 */ /* 0x000fe400078e3cff */
.L_x_160:
[----:B------:R-:W-:Y:S05]  /*9d20*/  BSYNC B1 ;  /* 0x0000000000017941 */ /* 0x000fea0003800000 */
.L_x_159:
[----:B------:R-:W-:Y:S05]  /*9d30*/  VIADD R0, R25, 0x50 ;  /* 0x0000005019007836 */ /* 0x000fea0000000000 */
[----:B------:R-:W-:Y:S04]  /*9d40*/  SHF.R.U32.HI R0, RZ, 0x15, R0 ;  /* 0x00000015ff007819 */ /* 0x000fe80000011600 */
[----:B------:R-:W-:Y:S11]  /*9d50*/  LOP3.LUT P0, RZ, R0, 0x3, R56, 0x48, !PT ;  /* 0x0000000300ff7812 */ /* 0x000ff60007804838 */
[----:B------:R-:W-:Y:S02]  /*9d60*/  @!UPT UIADD3 URZ, UPT, UPT, URZ, URZ, URZ ;  /* 0x000000fffffff290 */ /* 0x000fe4000fffe0ff */
[----:B------:R-:W-:Y:S05]  /*9d70*/  @!P0 BRA `(.L_x_164) ;  /* 0x0000000000408947 */ /* 0x000fea0003800000 */
[----:B------:R-:W5:Y:S01]  /*9d80*/  LDCU.64 UR8, c[0x4][0x70] ;  /* 0x01000e00ff0877ac */ /* 0x000f620008000a00 */
[----:B--2---:R-:W-:Y:S01]  /*9d90*/  MOV R3, 0x0 ;  /* 0x0000000000037802 */ /* 0x004fe20000000f00 */
[----:B-1----:R-:W-:Y:S02]  /*9da0*/  HFMA2 R12, -RZ, RZ, 0, 5.9604644775390625e-08 ;  /* 0x00000001ff0c7431 */ /* 0x002fe400000001ff */
[----:B------:R-:W-:Y:S02]  /*9db0*/  IMAD.MOV.U32 R8, RZ, RZ, 0x192 ;  /* 0x00000192ff087424 */ /* 0x000fe400078e00ff */
[----:B------:R-:W-:Y:S01]  /*9dc0*/  IMAD.MOV.U32 R13, RZ, RZ, RZ ;  /* 0x000000ffff0d7224 */ /* 0x000fe200078e00ff */
[----:B------:R-:W1:Y:S01]  /*9dd0*/  LDCU.64 UR6, c[0x4][0x78] ;  /* 0x01000f00ff0677ac */ /* 0x000e620008000a00 */
[----:B------:R-:W2:Y:S01]  /*9de0*/  LDC.64 R2, c[0x4][R3] ;  /* 0x0100000003027b82 */ /* 0x000ea20000000a00 */
[----:B------:R-:W3:Y:S01]  /*9df0*/  LDCU.64 UR4, c[0x4][0x10] ;  /* 0x01000200ff0477ac */ /* 0x000ee20008000a00 */
[----:B-----5:R-:W-:Y:S01]  /*9e00*/  MOV R5, UR9 ;  /* 0x0000000900057c02 */ /* 0x020fe20008000f00 */
[----:B------:R-:W-:Y:S01]  /*9e10*/  IMAD.U32 R4, RZ, RZ, UR8 ;  /* 0x00000008ff047e24 */ /* 0x000fe2000f8e00ff */
[----:B-1----:R-:W-:Y:S01]  /*9e20*/  MOV R7, UR7 ;  /* 0x0000000700077c02 */ /* 0x002fe20008000f00 */
[----:B------:R-:W-:Y:S01]  /*9e30*/  IMAD.U32 R6, RZ, RZ, UR6 ;  /* 0x00000006ff067e24 */ /* 0x000fe2000f8e00ff */
[----:B---3--:R-:W-:Y:S01]  /*9e40*/  MOV R11, UR5 ;  /* 0x00000005000b7c02 */ /* 0x008fe20008000f00 */
[----:B------:R-:W-:Y:S02]  /*9e50*/  IMAD.U32 R10, RZ, RZ, UR4 ;  /* 0x00000004ff0a7e24 */ /* 0x000fe4000f8e00ff */
[----:B------:R-:W-:Y:S07]  /*9e60*/  LEPC R20, `(.L_x_164) ;  /* 0x000000001014794e */ /* 0x000fee0000000000 */
[----:B--2-4-:R-:W-:Y:S05]  /*9e70*/  CALL.ABS.NOINC R2 ;  /* 0x0000000002007343 */ /* 0x014fea0003c00000 */
.L_x_164:
[----:B------:R-:W-:Y:S05]  /*9e80*/  WARPSYNC.ALL ;  /* 0x0000000000007948 */ /* 0x000fea0003800000 */
[----:B------:R-:W-:Y:S01]  /*9e90*/  R2UR UR4, R25 ;  /* 0x00000000190472ca */ /* 0x000fe200000e0000 */
[----:B------:R-:W-:Y:S01]  /*9ea0*/  BSSY.RECONVERGENT B0, `(.L_x_165) ;  /* 0x0000045000007945 */ /* 0x000fe20003800200 */
[----:B------:R-:W-:Y:S02]  /*9eb0*/  ISETP.NE.AND P6, PT, R72, RZ, PT ;  /* 0x000000ff4800720c */ /* 0x000fe40003fc5270 */
[----:B------:R-:W-:Y:S02]  /*9ec0*/  ISETP.NE.AND P0, PT, R69, RZ, PT ;  /* 0x000000ff4500720c */ /* 0x000fe40003f05270 */
[----:B------:R-:W-:Y:S07]  /*9ed0*/  MOV R20, UR46 ;  /* 0x0000002e00147c02 */ /* 0x000fee0008000f00 */
[----:B-12---:R-:W1:Y:S02]  /*9ee0*/  LDTM.x16 R4, tmem[UR4+0x50] ;  /* 0x00005004000479ee */ /* 0x006e640008240000 */
[----:B------:R-:W-:Y:S01]  /*9ef0*/  @P6 LEA R20, R20, UR43, 0x3 ;  /* 0x0000002b14146c11 */ /* 0x000fe2000f8e18ff */
[C---:B-1----:R-:W-:Y:S01]  /*9f00*/  FMUL R0, R24.reuse, R4 ;  /* 0x0000000418007220 */ /* 0x042fe20000400000 */
[C---:B------:R-:W-:Y:S01]  /*9f10*/  FMUL R2, R24.reuse, R5 ;  /* 0x0000000518027220 */ /* 0x040fe20000400000 */
[C---:B------:R-:W-:Y:S01]  /*9f20*/  FMUL R3, R24.reuse, R6 ;  /* 0x0000000618037220 */ /* 0x040fe20000400000 */
[C---:B------:R-:W-:Y:S01]  /*9f30*/  FMUL R7, R24.reuse, R7 ;  /* 0x0000000718077220 */ /* 0x040fe20000400000 */
[C---:B---3--:R-:W-:Y:S01]  /*9f40*/  FFMA R28, R27.reuse, R32, R0 ;  /* 0x000000201b1c7223 */ /* 0x048fe20000000000 */
[C---:B------:R-:W-:Y:S01]  /*9f50*/  FMUL R4, R24.reuse, R8 ;  /* 0x0000000818047220 */ /* 0x040fe20000400000 */
[C---:B------:R-:W-:Y:S01]  /*9f60*/  FFMA R29, R27.reuse, R33, R2 ;  /* 0x000000211b1d7223 */ /* 0x040fe20000000002 */
[C---:B------:R-:W-:Y:S01]  /*9f70*/  FMUL R5, R24.reuse, R9 ;  /* 0x0000000918057220 */ /* 0x040fe20000400000 */
[C---:B------:R-:W-:Y:S01]  /*9f80*/  FFMA R30, R27.reuse, R34, R3 ;  /* 0x000000221b1e7223 */ /* 0x040fe20000000003 */
[C---:B------:R-:W-:Y:S01]  /*9f90*/  FMUL R6, R24.reuse, R10 ;  /* 0x0000000a18067220 */ /* 0x040fe20000400000 */
[C---:B------:R-:W-:Y:S01]  /*9fa0*/  FFMA R31, R27.reuse, R35, R7 ;  /* 0x000000231b1f7223 */ /* 0x040fe20000000007 */
[C---:B------:R-:W-:Y:S01]  /*9fb0*/  FMUL R11, R24.reuse, R11 ;  /* 0x0000000b180b7220 */ /* 0x040fe20000400000 */
[C---:B----4-:R-:W-:Y:S01]  /*9fc0*/  FFMA R4, R27.reuse, R36, R4 ;  /* 0x000000241b047223 */ /* 0x050fe20000000004 */
        /* <DEDUP_REMOVED lines=49> */
[----:B--2---:R-:W-:Y:S04]  /*a2e0*/  DEPBAR.LE SB0, 0x1 ;  /* 0x000080400000791a */ /* 0x004fe80000000000 */
.L_x_166:
[----:B------:R-:W-:Y:S05]  /*a2f0*/  BSYNC.RECONVERGENT B0 ;  /* 0x0000000000007941 */ /* 0x000fea0003800200 */
.L_x_165:
        /* <DEDUP_REMOVED lines=21> */
.L_x_170:
[----:B------:R-:W-:Y:S05]  /*a450*/  BSYNC B0 ;  /* 0x0000000000007941 */ /* 0x000fea0003800000 */
.L_x_169:
        /* <DEDUP_REMOVED lines=11> */
.L_x_168:
[----:B------:R-:W-:Y:S05]  /*a510*/  BSYNC B1 ;  /* 0x0000000000017941 */ /* 0x000fea0003800000 */
.L_x_167:
        /* <DEDUP_REMOVED lines=21> */
.L_x_172:
        /* <DEDUP_REMOVED lines=71> */
.L_x_174:
[----:B------:R-:W-:Y:S05]  /*aae0*/  BSYNC.RECONVERGENT B0 ;  /* 0x0000000000007941 */ /* 0x000fea0003800200 */
.L_x_173:
        /* <DEDUP_REMOVED lines=21> */
.L_x_178:
[----:B------:R-:W-:Y:S05]  /*ac40*/  BSYNC B0 ;  /* 0x0000000000007941 */ /* 0x000fea0003800000 */
.L_x_177:
[----:B------:R-:W-:Y:S11]  /*ac50*/  ISETP.NE.AND P0, PT, R76, RZ, PT ;  /* 0x000000ff4c00720c */ /* 0x000ff60003f05270 */
[----:B------:R-:W-:Y:S02]  /*ac60*/  @!UPT UIADD3 URZ, UPT, UPT, URZ, URZ, URZ ;  /* 0x000000fffffff290 */ /* 0x000fe4000fffe0ff */
[----:B------:R2:W3:Y:S04]  /*ac70*/  @P0 LDS.128 R32, [R4] ;  /* 0x0000000004200984 */ /* 0x0004e80000000c00 */
[----:B------:R2:W4:Y:S04]  /*ac80*/  @P0 LDS.128 R36, [R3+0x10] ;  /* 0x0000100003240984 */ /* 0x0005280000000c00 */
[----:B------:R2:W1:Y:S04]  /*ac90*/  @P0 LDS.128 R40, [R2+0x20] ;  /* 0x0000200002280984 */ /* 0x0004680000000c00 */
[----:B------:R2:W1:Y:S02]  /*aca0*/  @P0 LDS.128 R44, [R74+0x30] ;  /* 0x000030004a2c0984 */ /* 0x0004640000000c00 */
.L_x_176:
[----:B------:R-:W-:Y:S05]  /*acb0*/  BSYNC B1 ;  /* 0x0000000000017941 */ /* 0x000fea0003800000 */
.L_x_175:
[----:B-1----:R-:W-:Y:S05]  /*acc0*/  VIADD R0, R25, 0x70 ;  /* 0x0000007019007836 */ /* 0x002fea0000000000 */
[----:B------:R-:W-:Y:S04]  /*acd0*/  SHF.R.U32.HI R0, RZ, 0x15, R0 ;  /* 0x00000015ff007819 */ /* 0x000fe80000011600 */
[----:B------:R-:W-:Y:S11]  /*ace0*/  LOP3.LUT P0, RZ, R0, 0x3, R56, 0x48, !PT ;  /* 0x0000000300ff7812 */ /* 0x000ff60007804838 */
[----:B------:R-:W-:Y:S02]  /*acf0*/  @!UPT UIADD3 URZ, UPT, UPT, URZ, URZ, URZ ;  /* 0x000000fffffff290 */ /* 0x000fe4000fffe0ff */
[----:B------:R-:W-:Y:S05]  /*ad00*/  @!P0 BRA `(.L_x_180) ;  /* 0x0000000000408947 */ /* 0x000fea0003800000 */
[----:B------:R-:W1:Y:S01]  /*ad10*/  LDCU.64 UR8, c[0x4][0x70] ;  /* 0x01000e00ff0877ac */ /* 0x000e620008000a00 */
[----:B--2---:R-:W-:Y:S01]  /*ad20*/  MOV R3, 0x0 ;  /* 0x0000000000037802 */ /* 0x004fe20000000f00 */
[----:B------:R-:W-:Y:S02]  /*ad30*/  HFMA2 R12, -RZ, RZ, 0, 5.9604644775390625e-08 ;  /* 0x00000001ff0c7431 */ /* 0x000fe400000001ff */
[----:B------:R-:W-:Y:S02]  /*ad40*/  IMAD.MOV.U32 R8, RZ, RZ, 0x192 ;  /* 0x00000192ff087424 */ /* 0x000fe400078e00ff */
[----:B------:R-:W-:Y:S01]  /*ad50*/  IMAD.MOV.U32 R13, RZ, RZ, RZ ;  /* 0x000000ffff0d7224 */ /* 0x000fe200078e00ff */
[----:B------:R-:W2:Y:S01]  /*ad60*/  LDCU.64 UR6, c[0x4][0x78] ;  /* 0x01000f00ff0677ac */ /* 0x000ea20008000a00 */
[----:B------:R-:W3:Y:S01]  /*ad70*/  LDC.64 R2, c[0x4][R3] ;  /* 0x0100000003027b82 */ /* 0x000ee20000000a00 */
[----:B------:R-:W5:Y:S01]  /*ad80*/  LDCU.64 UR4, c[0x4][0x10] ;  /* 0x01000200ff0477ac */ /* 0x000f620008000a00 */
[----:B-1----:R-:W-:Y:S01]  /*ad90*/  MOV R5, UR9 ;  /* 0x0000000900057c02 */ /* 0x002fe20008000f00 */
[----:B------:R-:W-:Y:S01]  /*ada0*/  IMAD.U32 R4, RZ, RZ, UR8 ;  /* 0x00000008ff047e24 */ /* 0x000fe2000f8e00ff */
[----:B--2---:R-:W-:Y:S01]  /*adb0*/  MOV R7, UR7 ;  /* 0x0000000700077c02 */ /* 0x004fe20008000f00 */
[----:B------:R-:W-:Y:S01]  /*adc0*/  IMAD.U32 R6, RZ, RZ, UR6 ;  /* 0x00000006ff067e24 */ /* 0x000fe2000f8e00ff */
[----:B-----5:R-:W-:Y:S01]  /*add0*/  MOV R11, UR5 ;  /* 0x00000005000b7c02 */ /* 0x020fe20008000f00 */
[----:B------:R-:W-:Y:S02]  /*ade0*/  IMAD.U32 R10, RZ, RZ, UR4 ;  /* 0x00000004ff0a7e24 */ /* 0x000fe4000f8e00ff */
[----:B------:R-:W-:Y:S07]  /*adf0*/  LEPC R20, `(.L_x_180) ;  /* 0x000000001014794e */ /* 0x000fee0000000000 */
[----:B---34-:R-:W-:Y:S05]  /*ae00*/  CALL.ABS.NOINC R2 ;  /* 0x0000000002007343 */ /* 0x018fea0003c00000 */
.L_x_180:
[----:B------:R-:W-:Y:S01]  /*ae10*/  ISETP.NE.AND P0, PT, R69, RZ, PT ;  /* 0x000000ff4500720c */ /* 0x000fe20003f05270 */
[----:B------:R-:W-:Y:S05]  /*ae20*/  WARPSYNC.ALL ;  /* 0x0000000000007948 */ /* 0x000fea0003800000 */
[----:B------:R-:W-:Y:S01]  /*ae30*/  R2UR UR4, R25 ;  /* 0x00000000190472ca */ /* 0x000fe200000e0000 */
[----:B------:R-:W-:Y:S01]  /*ae40*/  BSSY.RECONVERGENT B0, `(.L_x_181) ;  /* 0x0000040000007945 */ /* 0x000fe20003800200 */
[----:B------:R-:W-:Y:S04]  /*ae50*/  IADD3 R73, PT, PT, R73, 0xd0, RZ ;  /* 0x000000d049497810 */ /* 0x000fe80007ffe0ff */
[----:B------:R-:W-:Y:S07]  /*ae60*/  LOP3.LUT R73, R73, 0xfefffff8, RZ, 0xc0, !PT ;  /* 0xfefffff849497812 */ /* 0x000fee00078ec0ff */
[----:B--2---:R-:W1:Y:S01]  /*ae70*/  LDTM.x16 R4, tmem[UR4+0x70] ;  /* 0x00007004000479ee */ /* 0x004e620008240000 */
[----:B------:R-:W-:Y:S01]  /*ae80*/  NOP ;  /* 0x0000000000007918 */ /* 0x000fe20000000000 */
[----:B-1----:R1:W-:Y:S01]  /*ae90*/  SYNCS.ARRIVE.TRANS64.RED.A1T0 RZ, [R73+URZ], RZ ;  /* 0x000000ff49ff79a7 */ /* 0x0023e200081004ff */
[C---:B------:R-:W-:Y:S01]  /*aea0*/  FMUL R0, R24.reuse, R4 ;  /* 0x0000000418007220 */ /* 0x040fe20000400000 */
        /* <DEDUP_REMOVED lines=40> */
[----:B--2---:R-:W2:Y:S02]  /*b130*/  FENCE.VIEW.ASYNC.S ;  /* 0x00000000000073c6 */ /* 0x004ea40000000000 */
        /* <DEDUP_REMOVED lines=16> */
.L_x_182:
[----:B------:R-:W-:Y:S05]  /*b240*/  BSYNC.RECONVERGENT B0 ;  /* 0x0000000000007941 */ /* 0x000fea0003800200 */
.L_x_181:
[----:B------:R-:W-:Y:S01]  /*b250*/  BAR.SYNC.DEFER_BLOCKING 0x1, 0x80 ;  /* 0x0042000000007b1d */ /* 0x000fe20000010000 */
[----:B------:R-:W-:Y:S01]  /*b260*/  UISETP.NE.AND UP0, UPT, UR52, -0x8, UPT ;  /* 0xfffffff83400788c */ /* 0x000fe2000bf05270 */
[----:B------:R-:W-:Y:S08]  /*b270*/  IADD3 R22, PT, PT, R22, 0x1, RZ ;  /* 0x0000000116167810 */ /* 0x000ff00007ffe0ff */
[----:B------:R-:W-:Y:S05]  /*b280*/  BRA.U !UP0, `(.L_x_183) ;  /* 0x0000000108287547 */ /* 0x000fea000b800000 */
[----:B------:R-:W-:Y:S01]  /*b290*/  ISETP.NE.AND P0, PT, R72, RZ, PT ;  /* 0x000000ff4800720c */ /* 0x000fe20003f05270 */
[----:B------:R-:W-:Y:S01]  /*b2a0*/  IMAD.U32 R2, RZ, RZ, UR47 ;  /* 0x0000002fff027e24 */ /* 0x000fe2000f8e00ff */
[----:B------:R-:W-:Y:S01]  /*b2b0*/  UIADD3 UR4, UPT, UPT, UR47, 0x1, URZ ;  /* 0x000000012f047890 */ /* 0x000fe2000fffe0ff */
[----:B------:R-:W-:Y:S03]  /*b2c0*/  IMAD.U32 R0, RZ, RZ, UR53 ;  /* 0x00000035ff007e24 */ /* 0x000fe6000f8e00ff */
[----:B------:R-:W-:Y:S04]  /*b2d0*/  UISETP.NE.AND UP0, UPT, UR4, 0x4, UPT ;  /* 0x000000040400788c */ /* 0x000fe8000bf05270 */
[----:B------:R-:W-:Y:S03]  /*b2e0*/  USEL UR47, UR4, URZ, UP0 ;  /* 0x000000ff042f7287 */ /* 0x000fe60008000000 */
[----:B------:R-:W-:Y:S05]  /*b2f0*/  @P0 LEA R2, R2, UR43, 0x3 ;  /* 0x0000002b02020c11 */ /* 0x000fea000f8e18ff */
[----:B------:R-:W-:Y:S05]  /*b300*/  @P0 VIADD R2, R2, 0x60 ;  /* 0x0000006002020836 */ /* 0x000fea0000000000 */
[----:B------:R-:W-:Y:S04]  /*b310*/  @P0 PRMT R0, R0, 0x654, R2 ;  /* 0x0000065400000816 */ /* 0x000fe80000000002 */
[----:B------:R2:W-:Y:S03]  /*b320*/  @P0 SYNCS.ARRIVE.TRANS64.RED.A1T0 RZ, [R0+URZ], RZ ;  /* 0x000000ff00ff09a7 */ /* 0x0005e600081004ff */
.L_x_183:
[----:B------:R-:W-:Y:S01]  /*b330*/  R2UR UR6, R71 ;  /* 0x00000000470672ca */ /* 0x000fe200000e0000 */
[----:B------:R-:W-:Y:S01]  /*b340*/  UIADD3 UR52, UPT, UPT, UR52, 0x8, URZ ;  /* 0x0000000834347890 */ /* 0x000fe2000fffe0ff */
[----:B------:R-:W-:Y:S02]  /*b350*/  R2UR UR5, R57 ;  /* 0x00000000390572ca */ /* 0x000fe400000e0000 */
[----:B------:R-:W-:Y:S02]  /*b360*/  R2UR UR4, R58 ;  /* 0x000000003a0472ca */ /* 0x000fe400000e0000 */
[----:B------:R-:W-:Y:S02]  /*b370*/  R2UR UR36, R70 ;  /* 0x00000000462472ca */ /* 0x000fe400000e0000 */
[----:B------:R-:W-:Y:S02]  /*b380*/  ISETP.NE.AND P0, PT, R61, 0x2, PT ;  /* 0x000000023d00780c */ /* 0x000fe40003f05270 */
[----:B------:R-:W-:Y:S02]  /*b390*/  ISETP.NE.AND P1, PT, R22, 0x4, PT ;  /* 0x000000041600780c */ /* 0x000fe40003f25270 */
[----:B------:R-:W-:Y:S01]  /*b3a0*/  SEL R2, RZ, 0x1, P0 ;  /* 0x00000001ff027807 */ /* 0x000fe20000000000 */
[----:B------:R-:W-:Y:S01]  /*b3b0*/  UISETP.NE.AND UP0, UPT, UR6, URZ, UPT ;  /* 0x000000ff0600728c */ /* 0x000fe2000bf05270 */
[----:B--2---:R-:W-:Y:S01]  /*b3c0*/  SEL R0, RZ, 0x1, P1 ;  /* 0x00000001ff007807 */ /* 0x004fe20000800000 */
[----:B------:R-:W-:Y:S01]  /*b3d0*/  UIADD3 UR24, UPT, UPT, UR37, UR5, URZ ;  /* 0x0000000525187290 */ /* 0x000fe2000fffe0ff */
[----:B------:R-:W-:Y:S01]  /*b3e0*/  LOP3.LUT R63, R63, R2, RZ, 0x3c, !PT ;  /* 0x000000023f3f7212 */ /* 0x000fe200078e3cff */
[----:B------:R-:W-:Y:S01]  /*b3f0*/  UIADD3 UR20, UPT, UPT, UR38, UR4, URZ ;  /* 0x0000000426147290 */ /* 0x000fe2000fffe0ff */
[----:B------:R-:W-:Y:S02]  /*b400*/  LOP3.LUT R64, R64, R0, RZ, 0x3c, !PT ;  /* 0x0000000040407212 */ /* 0x000fe400078e3cff */
[----:B------:R-:W-:Y:S02]  /*b410*/  SEL R61, R61, RZ, P0 ;  /* 0x000000ff3d3d7207 */ /* 0x000fe40000000000 */
[----:B------:R-:W-:Y:S01]  /*b420*/  SEL R22, R22, RZ, P1 ;  /* 0x000000ff16167207 */ /* 0x000fe20000800000 */
[----:B------:R-:W-:Y:S06]  /*b430*/  BRA.U UP0, `(.L_x_184) ;  /* 0xffffffb100b87547 */ /* 0x000fec000b83ffff */
[----:B------:R-:W2:Y:S01]  /*b440*/  LDCU.64 UR4, c[0x0][0x888] ;  /* 0x00011100ff0477ac */ /* 0x000ea20008000a00 */
[----:B------:R-:W3:Y:S01]  /*b450*/  LDCU.64 UR6, c[0x0][0x890] ;  /* 0x00011200ff0677ac */ /* 0x000ee20008000a00 */
[----:B--2---:R-:W-:Y:S02]  /*b460*/  ISETP.NE.U32.AND P2, PT, RZ, UR4, PT ;  /* 0x00000004ff007c0c */ /* 0x004fe4000bf45070 */
[----:B---3--:R-:W-:Y:S02]  /*b470*/  ISETP.NE.U32.AND P1, PT, RZ, UR6, PT ;  /* 0x00000006ff007c0c */ /* 0x008fe4000bf25070 */
[----:B------:R-:W-:Y:S02]  /*b480*/  ISETP.NE.AND.EX P2, PT, RZ, UR5, PT, P2 ;  /* 0x00000005ff007c0c */ /* 0x000fe4000bf45320 */
[----:B------:R-:W-:-:S13]  /*b490*/  ISETP.NE.AND.EX P0, PT, RZ, UR7, PT, P1 ;  /* 0x00000007ff007c0c */ /* 0x000fda000bf05310 */
[----:B------:R-:W-:Y:S05]  /*b4a0*/  @P2 BRA P0, `(.L_x_185) ;  /* 0x00000000003c2947 */ /* 0x000fea0000000000 */
[----:B------:R-:W-:-:S13]  /*b4b0*/  ISETP.NE.AND.EX P1, PT, RZ, UR7, PT, P1 ;  /* 0x00000007ff007c0c */ /* 0x000fda000bf25310 */
[----:B------:R-:W-:Y:S05]  /*b4c0*/  @P1 BRA `(.L_x_186) ;  /* 0x00000000000c1947 */ /* 0x000fea0003800000 */
[----:B------:R-:W-:-:S13]  /*b4d0*/  FSETP.NEU.AND P0, PT, R27, RZ, PT ;  /* 0x000000ff1b00720b */ /* 0x000fda0003f0d000 */
[----:B------:R-:W-:Y:S05]  /*b4e0*/  @!P0 EXIT ;  /* 0x000000000000894d */ /* 0x000fea0003800000 */
[----:B------:R-:W-:Y:S05]  /*b4f0*/  BRA `(.L_x_185) ;  /* 0x0000000000287947 */ /* 0x000fea0003800000 */
.L_x_186:
[----:B------:R-:W-:Y:S01]  /*b500*/  ISETP.NE.AND P0, PT, R60, RZ, PT ;  /* 0x000000ff3c00720c */ /* 0x000fe20003f05270 */
[----:B------:R-:W-:-:S12]  /*b510*/  BSSY.RECONVERGENT B0, `(.L_x_185) ;  /* 0x0000008000007945 */ /* 0x000fd80003800200 */
[----:B------:R-:W-:Y:S05]  /*b520*/  @P0 BRA `(.L_x_187) ;  /* 0x0000000000100947 */ /* 0x000fea0003800000 */
[----:B------:R-:W-:-:S04]  /*b530*/  ISETP.NE.U32.AND P0, PT, RZ, UR4, PT ;  /* 0x00000004ff007c0c */ /* 0x000fc8000bf05070 */
[----:B------:R-:W-:-:S13]  /*b540*/  ISETP.NE.AND.EX P0, PT, RZ, UR5, PT, P0 ;  /* 0x00000005ff007c0c */ /* 0x000fda000bf05300 */
[----:B------:R-:W-:Y:S05]  /*b550*/  @!P0 EXIT ;  /* 0x000000000000894d */ /* 0x000fea0003800000 */
[----:B------:R-:W-:Y:S05]  /*b560*/  BRA `(.L_x_188) ;  /* 0x0000000000087947 */ /* 0x000fea0003800000 */
.L_x_187:
[----:B------:R-:W-:-:S13]  /*b570*/  FSETP.NEU.AND P0, PT, R27, RZ, PT ;  /* 0x000000ff1b00720b */ /* 0x000fda0003f0d000 */
[----:B------:R-:W-:Y:S05]  /*b580*/  @!P0 EXIT ;  /* 0x000000000000894d */ /* 0x000fea0003800000 */
.L_x_188:
[----:B------:R-:W-:Y:S05]  /*b590*/  BSYNC.RECONVERGENT B0 ;  /* 0x0000000000007941 */ /* 0x000fea0003800200 */
.L_x_185:
[----:B------:R-:W-:Y:S01]  /*b5a0*/  ULEA UR6, UR47, UR43, 0x3 ;  /* 0x0000002b2f067291 */ /* 0x000fe2000f8e18ff */
[----:B------:R-:W-:-:S04]  /*b5b0*/  DEPBAR.LE SB0, 0x0 ;  /* 0x000080000000791a */ /* 0x000fc80000000000 */
[----:B------:R-:W-:-:S04]  /*b5c0*/  UIADD3 UR6, UPT, UPT, UR6, 0x60, URZ ;  /* 0x0000006006067890 */ /* 0x000fc8000fffe0ff */
[----:B------:R-:W-:-:S09]  /*b5d0*/  UPRMT UR6, UR53, 0x654, UR6 ;  /* 0x0000065435067896 */ /* 0x000fd20008000006 */
[----:B------:R-:W-:Y:S01]  /*b5e0*/  SYNCS.ARRIVE.TRANS64.RED.A1T0 RZ, [UR6], RZ ;  /* 0x000000ffffff79a7 */ /* 0x000fe20008100406 */
[----:B------:R-:W-:Y:S05]  /*b5f0*/  EXIT ;  /* 0x000000000000794d */ /* 0x000fea0003800000 */
.L_x_24:
[----:B---3--:R3:W4:Y:S02]  /*b600*/  SYNCS.PHASECHK.TRANS64.TRYWAIT P0, [R0+URZ+0x100], R2 ;  /* 0x00010002000075a7 */ /* 0x00872400080011ff */
[----:B----4-:R-:W-:Y:S05]  /*b610*/  @!P0 NANOSLEEP.SYNCS 0x989680 ;  /* 0x009896800000895d */ /* 0x010fea0003900000 */
[----:B------:R-:W4:Y:S02]  /*b620*/  @!P0 SYNCS.PHASECHK.TRANS64 P0, [R0+URZ+0x100], R2 ;  /* 0x00010002000085a7 */ /* 0x000f2400080010ff */
[----:B----4-:R-:W-:Y:S05]  /*b630*/  @!P0 BRA `(.L_x_24) ;  /* 0xfffffffc00f08947 */ /* 0x010fea000383ffff */
[----:B------:R-:W-:Y:S05]  /*b640*/  BRA `(.L_x_189) ;  /* 0xffffff6400647947 */ /* 0x000fea000383ffff */
.L_x_27:
[----:B--2---:R-:W-:-:S07]  /*b650*/  MOV R0, UR6 ;  /* 0x0000000600007c02 */ /* 0x004fce0008000f00 */
.L_x_190:
[----:B--2---:R2:W3:Y:S02]  /*b660*/  SYNCS.PHASECHK.TRANS64.TRYWAIT P0, [R0+URZ+0x20], R3 ;  /* 0x00002003000075a7 */ /* 0x0044e400080011ff */
[----:B---3--:R-:W-:Y:S05]  /*b670*/  @!P0 NANOSLEEP.SYNCS 0x989680 ;  /* 0x009896800000895d */ /* 0x008fea0003900000 */
[----:B------:R-:W3:Y:S02]  /*b680*/  @!P0 SYNCS.PHASECHK.TRANS64 P0, [R0+URZ+0x20], R3 ;  /* 0x00002003000085a7 */ /* 0x000ee400080010ff */
[----:B---3--:R-:W-:Y:S05]  /*b690*/  @!P0 BRA `(.L_x_190) ;  /* 0xfffffffc00f08947 */ /* 0x008fea000383ffff */
[----:B------:R-:W-:Y:S05]  /*b6a0*/  BRA `(.L_x_26) ;  /* 0xffffff6400bc7947 */ /* 0x000fea000383ffff */
.L_x_36:
[----:B-1----:R-:W-:-:S07]  /*b6b0*/  MOV R0, UR7 ;  /* 0x0000000700007c02 */ /* 0x002fce0008000f00 */
.L_x_191:
[----:B-1----:R1:W2:Y:S02]  /*b6c0*/  SYNCS.PHASECHK.TRANS64.TRYWAIT P0, [R0+URZ+0x20], R3 ;  /* 0x00002003000075a7 */ /* 0x0022a400080011ff */
[----:B--2---:R-:W-:Y:S05]  /*b6d0*/  @!P0 NANOSLEEP.SYNCS 0x989680 ;  /* 0x009896800000895d */ /* 0x004fea0003900000 */
[----:B------:R-:W2:Y:S02]  /*b6e0*/  @!P0 SYNCS.PHASECHK.TRANS64 P0, [R0+URZ+0x20], R3 ;  /* 0x00002003000085a7 */ /* 0x000ea400080010ff */
[----:B--2---:R-:W-:Y:S05]  /*b6f0*/  @!P0 BRA `(.L_x_191) ;  /* 0xfffffffc00f08947 */ /* 0x004fea000383ffff */
[----:B------:R-:W-:Y:S05]  /*b700*/  BRA `(.L_x_35) ;  /* 0xffffff6800cc7947 */ /* 0x000fea000383ffff */
.L_x_43:
[----:B-1----:R1:W4:Y:S02]  /*b710*/  SYNCS.PHASECHK.TRANS64.TRYWAIT P0, [R3+URZ+0x90], R0 ;  /* 0x00009000030075a7 */ /* 0x00232400080011ff */
[----:B----4-:R-:W-:Y:S05]  /*b720*/  @!P0 NANOSLEEP.SYNCS 0x989680 ;  /* 0x009896800000895d */ /* 0x010fea0003900000 */
[----:B------:R-:W4:Y:S02]  /*b730*/  @!P0 SYNCS.PHASECHK.TRANS64 P0, [R3+URZ+0x90], R0 ;  /* 0x00009000030085a7 */ /* 0x000f2400080010ff */
[----:B----4-:R-:W-:Y:S05]  /*b740*/  @!P0 BRA `(.L_x_43) ;  /* 0xfffffffc00f08947 */ /* 0x010fea000383ffff */
[----:B------:R-:W-:Y:S05]  /*b750*/  BRA `(.L_x_192) ;  /* 0xffffff6c00bc7947 */ /* 0x000fea000383ffff */
.L_x_47:
[----:B------:R-:W-:-:S07]  /*b760*/  MOV R0, UR4 ;  /* 0x0000000400007c02 */ /* 0x000fce0008000f00 */
.L_x_193:
[----:B-1----:R1:W2:Y:S02]  /*b770*/  SYNCS.PHASECHK.TRANS64.TRYWAIT P0, [R0+URZ], R2 ;  /* 0x00000002000075a7 */ /* 0x0022a400080011ff */
[----:B--2---:R-:W-:Y:S05]  /*b780*/  @!P0 NANOSLEEP.SYNCS 0x989680 ;  /* 0x009896800000895d */ /* 0x004fea0003900000 */
[----:B------:R-:W2:Y:S02]  /*b790*/  @!P0 SYNCS.PHASECHK.TRANS64 P0, [R0+URZ], R2 ;  /* 0x00000002000085a7 */ /* 0x000ea400080010ff */
[----:B--2---:R-:W-:Y:S05]  /*b7a0*/  @!P0 BRA `(.L_x_193) ;  /* 0xfffffffc00f08947 */ /* 0x004fea000383ffff */
[----:B------:R-:W-:Y:S05]  /*b7b0*/  BRA `(.L_x_194) ;  /* 0xffffff7400687947 */ /* 0x000fea000383ffff */
.L_x_48:
[----:B------:R-:W-:-:S07]  /*b7c0*/  MOV R0, UR5 ;  /* 0x0000000500007c02 */ /* 0x000fce0008000f00 */
.L_x_195:
[----:B-1----:R1:W2:Y:S02]  /*b7d0*/  SYNCS.PHASECHK.TRANS64.TRYWAIT P0, [R0+URZ], R3 ;  /* 0x00000003000075a7 */ /* 0x0022a400080011ff */
[----:B--2---:R-:W-:Y:S05]  /*b7e0*/  @!P0 NANOSLEEP.SYNCS 0x989680 ;  /* 0x009896800000895d */ /* 0x004fea0003900000 */
[----:B------:R-:W2:Y:S02]  /*b7f0*/  @!P0 SYNCS.PHASECHK.TRANS64 P0, [R0+URZ], R3 ;  /* 0x00000003000085a7 */ /* 0x000ea400080010ff */
[----:B--2---:R-:W-:Y:S05]  /*b800*/  @!P0 BRA `(.L_x_195) ;  /* 0xfffffffc00f08947 */ /* 0x004fea000383ffff */
[----:B------:R-:W-:Y:S05]  /*b810*/  BRA `(.L_x_196) ;  /* 0xffffff7400747947 */ /* 0x000fea000383ffff */
.L_x_49:
[----:B------:R-:W-:-:S07]  /*b820*/  MOV R0, UR5 ;  /* 0x0000000500007c02 */ /* 0x000fce0008000f00 */
.L_x_197:
[----:B-1----:R1:W2:Y:S02]  /*b830*/  SYNCS.PHASECHK.TRANS64.TRYWAIT P0, [R0+URZ], R3 ;  /* 0x00000003000075a7 */ /* 0x0022a400080011ff */
[----:B--2---:R-:W-:Y:S05]  /*b840*/  @!P0 NANOSLEEP.SYNCS 0x989680 ;  /* 0x009896800000895d */ /* 0x004fea0003900000 */
[----:B------:R-:W2:Y:S02]  /*b850*/  @!P0 SYNCS.PHASECHK.TRANS64 P0, [R0+URZ], R3 ;  /* 0x00000003000085a7 */ /* 0x000ea400080010ff */
[----:B--2---:R-:W-:Y:S05]  /*b860*/  @!P0 BRA `(.L_x_197) ;  /* 0xfffffffc00f08947 */ /* 0x004fea000383ffff */
[----:B------:R-:W-:Y:S05]  /*b870*/  BRA `(.L_x_198) ;  /* 0xffffff7400807947 */ /* 0x000fea000383ffff */
.L_x_52:
[----:B--2---:R2:W3:Y:S02]  /*b880*/  SYNCS.PHASECHK.TRANS64.TRYWAIT P0, [R2+URZ+0xf0], R4 ;  /* 0x0000f004020075a7 */ /* 0x0044e400080011ff */
[----:B---3--:R-:W-:Y:S05]  /*b890*/  @!P0 NANOSLEEP.SYNCS 0x989680 ;  /* 0x009896800000895d */ /* 0x008fea0003900000 */
[----:B------:R-:W3:Y:S02]  /*b8a0*/  @!P0 SYNCS.PHASECHK.TRANS64 P0, [R2+URZ+0xf0], R4 ;  /* 0x0000f004020085a7 */ /* 0x000ee400080010ff */
[----:B---3--:R-:W-:Y:S05]  /*b8b0*/  @!P0 BRA `(.L_x_52) ;  /* 0xfffffffc00f08947 */ /* 0x008fea000383ffff */
[----:B------:R-:W-:Y:S05]  /*b8c0*/  BRA `(.L_x_199) ;  /* 0xffffff7400dc7947 */ /* 0x000fea000383ffff */
.L_x_53:
[----:B------:R-:W-:-:S07]  /*b8d0*/  MOV R2, UR4 ;  /* 0x0000000400027c02 */ /* 0x000fce0008000f00 */
.L_x_200:
[----:B--2---:R2:W3:Y:S02]  /*b8e0*/  SYNCS.PHASECHK.TRANS64.TRYWAIT P0, [R2+URZ+0xa0], R5 ;  /* 0x0000a005020075a7 */ /* 0x0044e400080011ff */
[----:B---3--:R-:W-:Y:S05]  /*b8f0*/  @!P0 NANOSLEEP.SYNCS 0x989680 ;  /* 0x009896800000895d */ /* 0x008fea0003900000 */
[----:B------:R-:W3:Y:S02]  /*b900*/  @!P0 SYNCS.PHASECHK.TRANS64 P0, [R2+URZ+0xa0], R5 ;  /* 0x0000a005020085a7 */ /* 0x000ee400080010ff */
[----:B---3--:R-:W-:Y:S05]  /*b910*/  @!P0 BRA `(.L_x_200) ;  /* 0xfffffffc00f08947 */ /* 0x008fea000383ffff */
[----:B------:R-:W-:Y:S05]  /*b920*/  BRA `(.L_x_201) ;  /* 0xffffff7400ec7947 */ /* 0x000fea000383ffff */
.L_x_54:
[----:B--2---:R2:W3:Y:S02]  /*b930*/  SYNCS.PHASECHK.TRANS64.TRYWAIT P1, [R2+URZ+0x90], R4 ;  /* 0x00009004020075a7 */ /* 0x0044e400080211ff */
[----:B---3--:R-:W-:Y:S05]  /*b940*/  @!P1 NANOSLEEP.SYNCS 0x989680 ;  /* 0x009896800000995d */ /* 0x008fea0003900000 */
[----:B------:R-:W3:Y:S02]  /*b950*/  @!P1 SYNCS.PHASECHK.TRANS64 P1, [R2+URZ+0x90], R4 ;  /* 0x00009004020095a7 */ /* 0x000ee400080210ff */
[----:B---3--:R-:W-:Y:S05]  /*b960*/  @!P1 BRA `(.L_x_54) ;  /* 0xfffffffc00f09947 */ /* 0x008fea000383ffff */
[----:B------:R-:W-:Y:S05]  /*b970*/  BRA `(.L_x_202) ;  /* 0xffffff78001c7947 */ /* 0x000fea000383ffff */
.L_x_57:
[----:B------:R-:W-:-:S07]  /*b980*/  MOV R0, UR4 ;  /* 0x0000000400007c02 */ /* 0x000fce0008000f00 */
.L_x_203:
[----:B--2---:R2:W3:Y:S02]  /*b990*/  SYNCS.PHASECHK.TRANS64.TRYWAIT P0, [R0+URZ+0xa0], R2 ;  /* 0x0000a002000075a7 */ /* 0x0044e400080011ff */
[----:B---3--:R-:W-:Y:S05]  /*b9a0*/  @!P0 NANOSLEEP.SYNCS 0x989680 ;  /* 0x009896800000895d */ /* 0x008fea0003900000 */
[----:B------:R-:W3:Y:S02]  /*b9b0*/  @!P0 SYNCS.PHASECHK.TRANS64 P0, [R0+URZ+0xa0], R2 ;  /* 0x0000a002000085a7 */ /* 0x000ee400080010ff */
[----:B---3--:R-:W-:Y:S05]  /*b9c0*/  @!P0 BRA `(.L_x_203) ;  /* 0xfffffffc00f08947 */ /* 0x008fea000383ffff */
[----:B------:R-:W-:Y:S05]  /*b9d0*/  BRA `(.L_x_56) ;  /* 0xffffff7800707947 */ /* 0x000fea000383ffff */
.L_x_66:
[----:B--2---:R-:W-:-:S04]  /*b9e0*/  MOV R5, UR5 ;  /* 0x0000000500057c02 */ /* 0x004fc80008000f00 */
[----:B------:R2:W3:Y:S03]  /*b9f0*/  SYNCS.PHASECHK.TRANS64.TRYWAIT P0, [R5+URZ+0x8], R6 ;  /* 0x00000806050075a7 */ /* 0x0004e600080011ff */
[----:B---3--:R-:W-:Y:S05]  /*ba00*/  @!P0 NANOSLEEP.SYNCS 0x989680 ;  /* 0x009896800000895d */ /* 0x008fea0003900000 */
[----:B------:R-:W3:Y:S02]  /*ba10*/  @!P0 SYNCS.PHASECHK.TRANS64 P0, [R5+URZ+0x8], R6 ;  /* 0x00000806050085a7 */ /* 0x000ee400080010ff */
[----:B---3--:R-:W-:Y:S05]  /*ba20*/  @!P0 BRA `(.L_x_66) ;  /* 0xfffffffc00ec8947 */ /* 0x008fea000383ffff */
[----:B------:R-:W-:Y:S05]  /*ba30*/  BRA `(.L_x_65) ;  /* 0xffffff7c00247947 */ /* 0x000fea000383ffff */
.L_x_68:
[----:B------:R-:W-:Y:S01]  /*ba40*/  BSSY B0, `(.L_x_204) ;  /* 0x0000006000007945 */ /* 0x000fe20003800000 */
[----:B------:R-:W-:-:S07]  /*ba50*/  MOV R15, 0xffffffff ;  /* 0xffffffff000f7802 */ /* 0x000fce0000000f00 */
[----:B-12--5:R-:W-:Y:S05]  /*ba60*/  WARPSYNC.COLLECTIVE R15, `(.L_x_205) ;  /* 0x000000000f0c7348 */ /* 0x026fea0003c00000 */
[----:B------:R-:W-:Y:S02]  /*ba70*/  ELECT P6, UR79, PT ;  /* 0x00000000004f782f */ /* 0x000fe400038c0000 */
[----:B------:R-:W-:Y:S01]  /*ba80*/  MOV R14, UR79 ;  /* 0x0000004f000e7c02 */ /* 0x000fe20008000f00 */
[----:B-12--5:R-:W-:Y:S10]  /*ba90*/  ENDCOLLECTIVE ;  /* 0x000000000000791b */ /* 0x026ff40003800000 */
.L_x_205:
[----:B------:R-:W-:Y:S05]  /*baa0*/  BSYNC B0 ;  /* 0x0000000000007941 */ /* 0x000fea0003800000 */
.L_x_204:
[----:B------:R-:W-:Y:S01]  /*bab0*/  PLOP3.LUT P0, PT, P6, PT, PT, 0x80, 0x8 ;  /* 0x000000000008781c */ /* 0x000fe2000370f070 */
[----:B------:R-:W-:-:S12]  /*bac0*/  BRA `(.L_x_206) ;  /* 0xffffff7c00507947 */ /* 0x000fd8000383ffff */
.L_x_70:
[----:B--2---:R-:W-:-:S04]  /*bad0*/  MOV R0, UR5 ;  /* 0x0000000500007c02 */ /* 0x004fc80008000f00 */
[----:B------:R2:W3:Y:S03]  /*bae0*/  SYNCS.PHASECHK.TRANS64.TRYWAIT P0, [R0+URZ+0x8], R4 ;  /* 0x00000804000075a7 */ /* 0x0004e600080011ff */
[----:B---3--:R-:W-:Y:S05]  /*baf0*/  @!P0 NANOSLEEP.SYNCS 0x989680 ;  /* 0x009896800000895d */ /* 0x008fea0003900000 */
[----:B------:R-:W3:Y:S02]  /*bb00*/  @!P0 SYNCS.PHASECHK.TRANS64 P0, [R0+URZ+0x8], R4 ;  /* 0x00000804000085a7 */ /* 0x000ee400080010ff */
[----:B---3--:R-:W-:Y:S05]  /*bb10*/  @!P0 BRA `(.L_x_70) ;  /* 0xfffffffc00ec8947 */ /* 0x008fea000383ffff */
[----:B------:R-:W-:Y:S05]  /*bb20*/  BRA `(.L_x_69) ;  /* 0xffffff7c00547947 */ /* 0x000fea000383ffff */
.L_x_71:
[----:B-1----:R1:W2:Y:S02]  /*bb30*/  SYNCS.PHASECHK.TRANS64.TRYWAIT P0, [R0+URZ+0x90], R4 ;  /* 0x00009004000075a7 */ /* 0x0022a400080011ff */
[----:B--2---:R-:W-:Y:S05]  /*bb40*/  @!P0 NANOSLEEP.SYNCS 0x989680 ;  /* 0x009896800000895d */ /* 0x004fea0003900000 */
[----:B------:R-:W2:Y:S02]  /*bb50*/  @!P0 SYNCS.PHASECHK.TRANS64 P0, [R0+URZ+0x90], R4 ;  /* 0x00009004000085a7 */ /* 0x000ea400080010ff */
[----:B--2---:R-:W-:Y:S05]  /*bb60*/  @!P0 BRA `(.L_x_71) ;  /* 0xfffffffc00f08947 */ /* 0x004fea000383ffff */
[----:B------:R-:W-:Y:S05]  /*bb70*/  BRA `(.L_x_207) ;  /* 0xffffff8000607947 */ /* 0x000fea000383ffff */
.L_x_73:
[----:B------:R-:W-:-:S07]  /*bb80*/  MOV R0, UR46 ;  /* 0x0000002e00007c02 */ /* 0x000fce0008000f00 */
.L_x_208:
[----:B-1----:R1:W2:Y:S02]  /*bb90*/  SYNCS.PHASECHK.TRANS64.TRYWAIT P0, [R0+URZ+0xd0], R4 ;  /* 0x0000d004000075a7 */ /* 0x0022a400080011ff */
[----:B--2---:R-:W-:Y:S05]  /*bba0*/  @!P0 NANOSLEEP.SYNCS 0x989680 ;  /* 0x009896800000895d */ /* 0x004fea0003900000 */
[----:B------:R-:W2:Y:S02]  /*bbb0*/  @!P0 SYNCS.PHASECHK.TRANS64 P0, [R0+URZ+0xd0], R4 ;  /* 0x0000d004000085a7 */ /* 0x000ea400080010ff */
[----:B--2---:R-:W-:Y:S05]  /*bbc0*/  @!P0 BRA `(.L_x_208) ;  /* 0xfffffffc00f08947 */ /* 0x004fea000383ffff */
[----:B------:R-:W-:Y:S05]  /*bbd0*/  BRA `(.L_x_209) ;  /* 0xffffff8000ac7947 */ /* 0x000fea000383ffff */
.L_x_76:
[----:B------:R-:W-:Y:S07]  /*bbe0*/  MOV R0, UR7 ;  /* 0x0000000700007c02 */ /* 0x000fee0008000f00 */
.L_x_210:
[----:B-1----:R1:W2:Y:S02]  /*bbf0*/  SYNCS.PHASECHK.TRANS64.TRYWAIT P0, [R0+URZ], R4 ;  /* 0x00000004000075a7 */ /* 0x0022a400080011ff */
[----:B--2---:R-:W-:Y:S05]  /*bc00*/  @!P0 NANOSLEEP.SYNCS 0x989680 ;  /* 0x009896800000895d */ /* 0x004fea0003900000 */
[----:B------:R-:W2:Y:S02]  /*bc10*/  @!P0 SYNCS.PHASECHK.TRANS64 P0, [R0+URZ], R4 ;  /* 0x00000004000085a7 */ /* 0x000ea400080010ff */
[----:B--2---:R-:W-:Y:S05]  /*bc20*/  @!P0 BRA `(.L_x_210) ;  /* 0xfffffffc00f08947 */ /* 0x004fea000383ffff */
[----:B------:R-:W-:Y:S05]  /*bc30*/  BRA `(.L_x_75) ;  /* 0xffffff8000c07947 */ /* 0x000fea000383ffff */
.L_x_80:
[----:B-1----:R-:W-:-:S07]  /*bc40*/  MOV R0, UR4 ;  /* 0x0000000400007c02 */ /* 0x002fce0008000f00 */
.L_x_211:
[----:B-1----:R1:W2:Y:S02]  /*bc50*/  SYNCS.PHASECHK.TRANS64.TRYWAIT P0, [R0+URZ], R2 ;  /* 0x00000002000075a7 */ /* 0x0022a400080011ff */
[----:B--2---:R-:W-:Y:S05]  /*bc60*/  @!P0 NANOSLEEP.SYNCS 0x989680 ;  /* 0x009896800000895d */ /* 0x004fea0003900000 */
[----:B------:R-:W2:Y:S02]  /*bc70*/  @!P0 SYNCS.PHASECHK.TRANS64 P0, [R0+URZ], R2 ;  /* 0x00000002000085a7 */ /* 0x000ea400080010ff */
[----:B--2---:R-:W-:Y:S05]  /*bc80*/  @!P0 BRA `(.L_x_211) ;  /* 0xfffffffc00f08947 */ /* 0x004fea000383ffff */
[----:B------:R-:W-:Y:S05]  /*bc90*/  BRA `(.L_x_212) ;  /* 0xffffff8800047947 */ /* 0x000fea000383ffff */
.L_x_81:
[----:B------:R-:W-:-:S07]  /*bca0*/  MOV R0, UR5 ;  /* 0x0000000500007c02 */ /* 0x000fce0008000f00 */
.L_x_213:
[----:B-1----:R1:W2:Y:S02]  /*bcb0*/  SYNCS.PHASECHK.TRANS64.TRYWAIT P0, [R0+URZ], R3 ;  /* 0x00000003000075a7 */ /* 0x0022a400080011ff */
[----:B--2---:R-:W-:Y:S05]  /*bcc0*/  @!P0 NANOSLEEP.SYNCS 0x989680 ;  /* 0x009896800000895d */ /* 0x004fea0003900000 */
[----:B------:R-:W2:Y:S02]  /*bcd0*/  @!P0 SYNCS.PHASECHK.TRANS64 P0, [R0+URZ], R3 ;  /* 0x00000003000085a7 */ /* 0x000ea400080010ff */
[----:B--2---:R-:W-:Y:S05]  /*bce0*/  @!P0 BRA `(.L_x_213) ;  /* 0xfffffffc00f08947 */ /* 0x004fea000383ffff */
[----:B------:R-:W-:Y:S05]  /*bcf0*/  BRA `(.L_x_214) ;  /* 0xffffff8800107947 */ /* 0x000fea000383ffff */
.L_x_82:
[----:B------:R-:W-:-:S07]  /*bd00*/  MOV R0, UR5 ;  /* 0x0000000500007c02 */ /* 0x000fce0008000f00 */
.L_x_215:
[----:B-1----:R1:W2:Y:S02]  /*bd10*/  SYNCS.PHASECHK.TRANS64.TRYWAIT P0, [R0+URZ], R3 ;  /* 0x00000003000075a7 */ /* 0x0022a400080011ff */
[----:B--2---:R-:W-:Y:S05]  /*bd20*/  @!P0 NANOSLEEP.SYNCS 0x989680 ;  /* 0x009896800000895d */ /* 0x004fea0003900000 */
[----:B------:R-:W2:Y:S02]  /*bd30*/  @!P0 SYNCS.PHASECHK.TRANS64 P0, [R0+URZ], R3 ;  /* 0x00000003000085a7 */ /* 0x000ea400080010ff */
[----:B--2---:R-:W-:Y:S05]  /*bd40*/  @!P0 BRA `(.L_x_215) ;  /* 0xfffffffc00f08947 */ /* 0x004fea000383ffff */
[----:B------:R-:W-:Y:S05]  /*bd50*/  BRA `(.L_x_216) ;  /* 0xffffff88001c7947 */ /* 0x000fea000383ffff */
.L_x_85:
[----:B------:R-:W-:-:S07]  /*bd60*/  MOV R0, UR41 ;  /* 0x0000002900007c02 */ /* 0x000fce0008000f00 */
.L_x_217:
[----:B-1----:R1:W2:Y:S02]  /*bd70*/  SYNCS.PHASECHK.TRANS64.TRYWAIT P1, [R0+URZ+0x110], R2 ;  /* 0x00011002000075a7 */ /* 0x0022a400080211ff */
[----:B--2---:R-:W-:Y:S05]  /*bd80*/  @!P1 NANOSLEEP.SYNCS 0x989680 ;  /* 0x009896800000995d */ /* 0x004fea0003900000 */
[----:B------:R-:W2:Y:S02]  /*bd90*/  @!P1 SYNCS.PHASECHK.TRANS64 P1, [R0+URZ+0x110], R2 ;  /* 0x00011002000095a7 */ /* 0x000ea400080210ff */
[----:B--2---:R-:W-:Y:S05]  /*bda0*/  @!P1 BRA `(.L_x_217) ;  /* 0xfffffffc00f09947 */ /* 0x004fea000383ffff */
[----:B------:R-:W-:Y:S05]  /*bdb0*/  BRA `(.L_x_218) ;  /* 0xffffff8800687947 */ /* 0x000fea000383ffff */
.L_x_90:
[----:B---3--:R3:W4:Y:S02]  /*bdc0*/  SYNCS.PHASECHK.TRANS64.TRYWAIT P0, [R12+URZ+0x90], R0 ;  /* 0x000090000c0075a7 */ /* 0x00872400080011ff */
[----:B----4-:R-:W-:Y:S05]  /*bdd0*/  @!P0 NANOSLEEP.SYNCS 0x989680 ;  /* 0x009896800000895d */ /* 0x010fea0003900000 */
[----:B------:R-:W4:Y:S02]  /*bde0*/  @!P0 SYNCS.PHASECHK.TRANS64 P0, [R12+URZ+0x90], R0 ;  /* 0x000090000c0085a7 */ /* 0x000f2400080010ff */
[----:B----4-:R-:W-:Y:S05]  /*bdf0*/  @!P0 BRA `(.L_x_90) ;  /* 0xfffffffc00f08947 */ /* 0x010fea000383ffff */
[----:B------:R-:W-:Y:S05]  /*be00*/  BRA `(.L_x_219) ;  /* 0xffffff8c00887947 */ /* 0x000fea000383ffff */
.L_x_93:
[----:B-1----:R-:W-:Y:S07]  /*be10*/  MOV R0, UR21 ;  /* 0x0000001500007c02 */ /* 0x002fee0008000f00 */
.L_x_220:
[----:B-1----:R1:W3:Y:S02]  /*be20*/  SYNCS.PHASECHK.TRANS64.TRYWAIT P2, [R0+URZ+0x88], R6 ;  /* 0x00008806000075a7 */ /* 0x0022e400080411ff */
[----:B---3--:R-:W-:Y:S05]  /*be30*/  @!P2 NANOSLEEP.SYNCS 0x989680 ;  /* 0x009896800000a95d */ /* 0x008fea0003900000 */
[----:B------:R-:W3:Y:S02]  /*be40*/  @!P2 SYNCS.PHASECHK.TRANS64 P2, [R0+URZ+0x88], R6 ;  /* 0x000088060000a5a7 */ /* 0x000ee400080410ff */
[----:B---3--:R-:W-:Y:S05]  /*be50*/  @!P2 BRA `(.L_x_220) ;  /* 0xfffffffc00f0a947 */ /* 0x008fea000383ffff */
[----:B------:R-:W-:Y:S05]  /*be60*/  BRA `(.L_x_92) ;  /* 0xffffff9000f47947 */ /* 0x000fea000383ffff */
.L_x_96:
[----:B------:R-:W-:Y:S07]  /*be70*/  MOV R0, UR21 ;  /* 0x0000001500007c02 */ /* 0x000fee0008000f00 */
.L_x_221:
[----:B-1----:R1:W3:Y:S02]  /*be80*/  SYNCS.PHASECHK.TRANS64.TRYWAIT P0, [R0+URZ+0x60], R10 ;  /* 0x0000600a000075a7 */ /* 0x0022e400080011ff */
[----:B---3--:R-:W-:Y:S05]  /*be90*/  @!P0 NANOSLEEP.SYNCS 0x989680 ;  /* 0x009896800000895d */ /* 0x008fea0003900000 */
[----:B------:R-:W3:Y:S02]  /*bea0*/  @!P0 SYNCS.PHASECHK.TRANS64 P0, [R0+URZ+0x60], R10 ;  /* 0x0000600a000085a7 */ /* 0x000ee400080010ff */
[----:B---3--:R-:W-:Y:S05]  /*beb0*/  @!P0 BRA `(.L_x_221) ;  /* 0xfffffffc00f08947 */ /* 0x008fea000383ffff */
[----:B------:R-:W-:Y:S05]  /*bec0*/  BRA `(.L_x_222) ;  /* 0xffffff9400507947 */ /* 0x000fea000383ffff */
.L_x_97:
[----:B------:R-:W-:Y:S07]  /*bed0*/  MOV R0, UR21 ;  /* 0x0000001500007c02 */ /* 0x000fee0008000f00 */
.L_x_223:
[----:B-1----:R1:W3:Y:S02]  /*bee0*/  SYNCS.PHASECHK.TRANS64.TRYWAIT P0, [R0+URZ+0x68], R10 ;  /* 0x0000680a000075a7 */ /* 0x0022e400080011ff */
[----:B---3--:R-:W-:Y:S05]  /*bef0*/  @!P0 NANOSLEEP.SYNCS 0x989680 ;  /* 0x009896800000895d */ /* 0x008fea0003900000 */
[----:B------:R-:W3:Y:S02]  /*bf00*/  @!P0 SYNCS.PHASECHK.TRANS64 P0, [R0+URZ+0x68], R10 ;  /* 0x0000680a000085a7 */ /* 0x000ee400080010ff */
[----:B---3--:R-:W-:Y:S05]  /*bf10*/  @!P0 BRA `(.L_x_223) ;  /* 0xfffffffc00f08947 */ /* 0x008fea000383ffff */
[----:B------:R-:W-:Y:S05]  /*bf20*/  BRA `(.L_x_224) ;  /* 0xffffff9400a87947 */ /* 0x000fea000383ffff */
.L_x_98:
[----:B------:R-:W-:Y:S07]  /*bf30*/  MOV R0, UR21 ;  /* 0x0000001500007c02 */ /* 0x000fee0008000f00 */
.L_x_225:
[----:B-1----:R1:W3:Y:S02]  /*bf40*/  SYNCS.PHASECHK.TRANS64.TRYWAIT P0, [R0+URZ+0x70], R10 ;  /* 0x0000700a000075a7 */ /* 0x0022e400080011ff */
[----:B---3--:R-:W-:Y:S05]  /*bf50*/  @!P0 NANOSLEEP.SYNCS 0x989680 ;  /* 0x009896800000895d */ /* 0x008fea0003900000 */
[----:B------:R-:W3:Y:S02]  /*bf60*/  @!P0 SYNCS.PHASECHK.TRANS64 P0, [R0+URZ+0x70], R10 ;  /* 0x0000700a000085a7 */ /* 0x000ee400080010ff */
[----:B---3--:R-:W-:Y:S05]  /*bf70*/  @!P0 BRA `(.L_x_225) ;  /* 0xfffffffc00f08947 */ /* 0x008fea000383ffff */
[----:B------:R-:W-:Y:S05]  /*bf80*/  BRA `(.L_x_226) ;  /* 0xffffff9800087947 */ /* 0x000fea000383ffff */
.L_x_99:
[----:B------:R-:W-:Y:S07]  /*bf90*/  MOV R0, UR21 ;  /* 0x0000001500007c02 */ /* 0x000fee0008000f00 */
.L_x_227:
[----:B-1----:R1:W3:Y:S02]  /*bfa0*/  SYNCS.PHASECHK.TRANS64.TRYWAIT P0, [R0+URZ+0x78], R10 ;  /* 0x0000780a000075a7 */ /* 0x0022e400080011ff */
[----:B---3--:R-:W-:Y:S05]  /*bfb0*/  @!P0 NANOSLEEP.SYNCS 0x989680 ;  /* 0x009896800000895d */ /* 0x008fea0003900000 */
[----:B------:R-:W3:Y:S02]  /*bfc0*/  @!P0 SYNCS.PHASECHK.TRANS64 P0, [R0+URZ+0x78], R10 ;  /* 0x0000780a000085a7 */ /* 0x000ee400080010ff */
[----:B---3--:R-:W-:Y:S05]  /*bfd0*/  @!P0 BRA `(.L_x_227) ;  /* 0xfffffffc00f08947 */ /* 0x008fea000383ffff */
[----:B------:R-:W-:Y:S05]  /*bfe0*/  BRA `(.L_x_228) ;  /* 0xffffff9800647947 */ /* 0x000fea000383ffff */
.L_x_100:
[----:B------:R-:W-:Y:S07]  /*bff0*/  MOV R0, UR21 ;  /* 0x0000001500007c02 */ /* 0x000fee0008000f00 */
.L_x_229:
[----:B-1----:R1:W3:Y:S02]  /*c000*/  SYNCS.PHASECHK.TRANS64.TRYWAIT P0, [R0+URZ+0x60], R9 ;  /* 0x00006009000075a7 */ /* 0x0022e400080011ff */
[----:B---3--:R-:W-:Y:S05]  /*c010*/  @!P0 NANOSLEEP.SYNCS 0x989680 ;  /* 0x009896800000895d */ /* 0x008fea0003900000 */
[----:B------:R-:W3:Y:S02]  /*c020*/  @!P0 SYNCS.PHASECHK.TRANS64 P0, [R0+URZ+0x60], R9 ;  /* 0x00006009000085a7 */ /* 0x000ee400080010ff */
[----:B---3--:R-:W-:Y:S05]  /*c030*/  @!P0 BRA `(.L_x_229) ;  /* 0xfffffffc00f08947 */ /* 0x008fea000383ffff */
[----:B------:R-:W-:Y:S05]  /*c040*/  BRA `(.L_x_230) ;  /* 0xffffff9800c87947 */ /* 0x000fea000383ffff */
.L_x_101:
[----:B------:R-:W-:Y:S07]  /*c050*/  MOV R0, UR21 ;  /* 0x0000001500007c02 */ /* 0x000fee0008000f00 */
.L_x_231:
[----:B-1----:R1:W3:Y:S02]  /*c060*/  SYNCS.PHASECHK.TRANS64.TRYWAIT P0, [R0+URZ+0x68], R9 ;  /* 0x00006809000075a7 */ /* 0x0022e400080011ff */
[----:B---3--:R-:W-:Y:S05]  /*c070*/  @!P0 NANOSLEEP.SYNCS 0x989680 ;  /* 0x009896800000895d */ /* 0x008fea0003900000 */
[----:B------:R-:W3:Y:S02]  /*c080*/  @!P0 SYNCS.PHASECHK.TRANS64 P0, [R0+URZ+0x68], R9 ;  /* 0x00006809000085a7 */ /* 0x000ee400080010ff */
[----:B---3--:R-:W-:Y:S05]  /*c090*/  @!P0 BRA `(.L_x_231) ;  /* 0xfffffffc00f08947 */ /* 0x008fea000383ffff */
[----:B------:R-:W-:Y:S05]  /*c0a0*/  BRA `(.L_x_232) ;  /* 0xffffff9c00287947 */ /* 0x000fea000383ffff */
.L_x_102:
[----:B------:R-:W-:Y:S07]  /*c0b0*/  MOV R0, UR21 ;  /* 0x0000001500007c02 */ /* 0x000fee0008000f00 */
.L_x_233:
[----:B-1----:R1:W3:Y:S02]  /*c0c0*/  SYNCS.PHASECHK.TRANS64.TRYWAIT P0, [R0+URZ+0x70], R9 ;  /* 0x00007009000075a7 */ /* 0x0022e400080011ff */
[----:B---3--:R-:W-:Y:S05]  /*c0d0*/  @!P0 NANOSLEEP.SYNCS 0x989680 ;  /* 0x009896800000895d */ /* 0x008fea0003900000 */
[----:B------:R-:W3:Y:S02]  /*c0e0*/  @!P0 SYNCS.PHASECHK.TRANS64 P0, [R0+URZ+0x70], R9 ;  /* 0x00007009000085a7 */ /* 0x000ee400080010ff */
[----:B---3--:R-:W-:Y:S05]  /*c0f0*/  @!P0 BRA `(.L_x_233) ;  /* 0xfffffffc00f08947 */ /* 0x008fea000383ffff */
[----:B------:R-:W-:Y:S05]  /*c100*/  BRA `(.L_x_234) ;  /* 0xffffff9c00887947 */ /* 0x000fea000383ffff */
.L_x_103:
[----:B------:R-:W-:Y:S07]  /*c110*/  MOV R0, UR21 ;  /* 0x0000001500007c02 */ /* 0x000fee0008000f00 */
.L_x_235:
[----:B-1----:R1:W3:Y:S02]  /*c120*/  SYNCS.PHASECHK.TRANS64.TRYWAIT P0, [R0+URZ+0x78], R9 ;  /* 0x00007809000075a7 */ /* 0x0022e400080011ff */
[----:B---3--:R-:W-:Y:S05]  /*c130*/  @!P0 NANOSLEEP.SYNCS 0x989680 ;  /* 0x009896800000895d */ /* 0x008fea0003900000 */
[----:B------:R-:W3:Y:S02]  /*c140*/  @!P0 SYNCS.PHASECHK.TRANS64 P0, [R0+URZ+0x78], R9 ;  /* 0x00007809000085a7 */ /* 0x000ee400080010ff */
[----:B---3--:R-:W-:Y:S05]  /*c150*/  @!P0 BRA `(.L_x_235) ;  /* 0xfffffffc00f08947 */ /* 0x008fea000383ffff */
[----:B------:R-:W-:Y:S05]  /*c160*/  BRA `(.L_x_236) ;  /* 0xffffff9c00e47947 */ /* 0x000fea000383ffff */
.L_x_105:
[----:B------:R-:W-:-:S07]  /*c170*/  MOV R0, UR21 ;  /* 0x0000001500007c02 */ /* 0x000fce0008000f00 */
.L_x_237:
[----:B-1----:R1:W4:Y:S02]  /*c180*/  SYNCS.PHASECHK.TRANS64.TRYWAIT P0, [R0+URZ+0x60], R10 ;  /* 0x0000600a000075a7 */ /* 0x00232400080011ff */
[----:B----4-:R-:W-:Y:S05]  /*c190*/  @!P0 NANOSLEEP.SYNCS 0x989680 ;  /* 0x009896800000895d */ /* 0x010fea0003900000 */
[----:B------:R-:W4:Y:S02]  /*c1a0*/  @!P0 SYNCS.PHASECHK.TRANS64 P0, [R0+URZ+0x60], R10 ;  /* 0x0000600a000085a7 */ /* 0x000f2400080010ff */
[----:B----4-:R-:W-:Y:S05]  /*c1b0*/  @!P0 BRA `(.L_x_237) ;  /* 0xfffffffc00f08947 */ /* 0x010fea000383ffff */
[----:B------:R-:W-:Y:S05]  /*c1c0*/  BRA `(.L_x_238) ;  /* 0xffffffa0006c7947 */ /* 0x000fea000383ffff */
.L_x_106:
[----:B-1----:R-:W-:-:S07]  /*c1d0*/  MOV R0, UR21 ;  /* 0x0000001500007c02 */ /* 0x002fce0008000f00 */
.L_x_239:
[----:B-1----:R1:W4:Y:S02]  /*c1e0*/  SYNCS.PHASECHK.TRANS64.TRYWAIT P0, [R0+URZ+0x68], R10 ;  /* 0x0000680a000075a7 */ /* 0x00232400080011ff */
[----:B----4-:R-:W-:Y:S05]  /*c1f0*/  @!P0 NANOSLEEP.SYNCS 0x989680 ;  /* 0x009896800000895d */ /* 0x010fea0003900000 */
[----:B------:R-:W4:Y:S02]  /*c200*/  @!P0 SYNCS.PHASECHK.TRANS64 P0, [R0+URZ+0x68], R10 ;  /* 0x0000680a000085a7 */ /* 0x000f2400080010ff */
[----:B----4-:R-:W-:Y:S05]  /*c210*/  @!P0 BRA `(.L_x_239) ;  /* 0xfffffffc00f08947 */ /* 0x010fea000383ffff */
[----:B------:R-:W-:Y:S05]  /*c220*/  BRA `(.L_x_240) ;  /* 0xffffffa0005c7947 */ /* 0x000fea000383ffff */
.L_x_107:
[----:B------:R-:W-:-:S07]  /*c230*/  MOV R2, UR21 ;  /* 0x0000001500027c02 */ /* 0x000fce0008000f00 */
.L_x_241:
[----:B-1----:R1:W4:Y:S02]  /*c240*/  SYNCS.PHASECHK.TRANS64.TRYWAIT P0, [R2+URZ+0x70], R10 ;  /* 0x0000700a020075a7 */ /* 0x00232400080011ff */
[----:B----4-:R-:W-:Y:S05]  /*c250*/  @!P0 NANOSLEEP.SYNCS 0x989680 ;  /* 0x009896800000895d */ /* 0x010fea0003900000 */
[----:B------:R-:W4:Y:S02]  /*c260*/  @!P0 SYNCS.PHASECHK.TRANS64 P0, [R2+URZ+0x70], R10 ;  /* 0x0000700a020085a7 */ /* 0x000f2400080010ff */
[----:B----4-:R-:W-:Y:S05]  /*c270*/  @!P0 BRA `(.L_x_241) ;  /* 0xfffffffc00f08947 */ /* 0x010fea000383ffff */
[----:B------:R-:W-:Y:S05]  /*c280*/  BRA `(.L_x_242) ;  /* 0xffffffa000507947 */ /* 0x000fea000383ffff */
.L_x_109:
[----:B---3--:R3:W4:Y:S02]  /*c290*/  SYNCS.PHASECHK.TRANS64.TRYWAIT P0, [R0+URZ+0x90], R2 ;  /* 0x00009002000075a7 */ /* 0x00872400080011ff */
[----:B----4-:R-:W-:Y:S05]  /*c2a0*/  @!P0 NANOSLEEP.SYNCS 0x989680 ;  /* 0x009896800000895d */ /* 0x010fea0003900000 */
[----:B------:R-:W4:Y:S02]  /*c2b0*/  @!P0 SYNCS.PHASECHK.TRANS64 P0, [R0+URZ+0x90], R2 ;  /* 0x00009002000085a7 */ /* 0x000f2400080010ff */
[----:B----4-:R-:W-:Y:S05]  /*c2c0*/  @!P0 BRA `(.L_x_109) ;  /* 0xfffffffc00f08947 */ /* 0x010fea000383ffff */
[----:B------:R-:W-:Y:S05]  /*c2d0*/  BRA `(.L_x_243) ;  /* 0xffffffa400247947 */ /* 0x000fea000383ffff */
.L_x_120:
[----:B-1----:R-:W-:Y:S04]  /*c2e0*/  MOV R2, UR43 ;  /* 0x0000002b00027c02 */ /* 0x002fe80008000f00 */
[----:B------:R1:W2:Y:S03]  /*c2f0*/  SYNCS.PHASECHK.TRANS64.TRYWAIT P0, [R2+URZ+0x40], R3 ;  /* 0x00004003020075a7 */ /* 0x0002a600080011ff */
[----:B--2---:R-:W-:Y:S05]  /*c300*/  @!P0 NANOSLEEP.SYNCS 0x989680 ;  /* 0x009896800000895d */ /* 0x004fea0003900000 */
[----:B------:R-:W2:Y:S02]  /*c310*/  @!P0 SYNCS.PHASECHK.TRANS64 P0, [R2+URZ+0x40], R3 ;  /* 0x00004003020085a7 */ /* 0x000ea400080010ff */
[----:B--2---:R-:W-:Y:S05]  /*c320*/  @!P0 BRA `(.L_x_120) ;  /* 0xfffffffc00ec8947 */ /* 0x004fea000383ffff */
[----:B------:R-:W-:Y:S05]  /*c330*/  BRA `(.L_x_119) ;  /* 0xffffffb0007c7947 */ /* 0x000fea000383ffff */
.L_x_122:
[----:B-1----:R1:W4:Y:S02]  /*c340*/  SYNCS.PHASECHK.TRANS64.TRYWAIT P1, [R73+URZ+0xb0], R0 ;  /* 0x0000b000490075a7 */ /* 0x00232400080211ff */
[----:B----4-:R-:W-:Y:S05]  /*c350*/  @!P1 NANOSLEEP.SYNCS 0x989680 ;  /* 0x009896800000995d */ /* 0x010fea0003900000 */
[----:B------:R-:W4:Y:S02]  /*c360*/  @!P1 SYNCS.PHASECHK.TRANS64 P1, [R73+URZ+0xb0], R0 ;  /* 0x0000b000490095a7 */ /* 0x000f2400080210ff */
[----:B----4-:R-:W-:Y:S05]  /*c370*/  @!P1 BRA `(.L_x_122) ;  /* 0xfffffffc00f09947 */ /* 0x010fea000383ffff */
[----:B------:R-:W-:Y:S05]  /*c380*/  BRA `(.L_x_121) ;  /* 0xffffffb000a47947 */ /* 0x000fea000383ffff */
.L_x_131:
[----:B-1----:R1:W3:Y:S02]  /*c390*/  SYNCS.PHASECHK.TRANS64.TRYWAIT P0, [R2+URZ+0x40], R0 ;  /* 0x00004000020075a7 */ /* 0x0022e400080011ff */
[----:B---3--:R-:W-:Y:S05]  /*c3a0*/  @!P0 NANOSLEEP.SYNCS 0x989680 ;  /* 0x009896800000895d */ /* 0x008fea0003900000 */
[----:B------:R-:W3:Y:S02]  /*c3b0*/  @!P0 SYNCS.PHASECHK.TRANS64 P0, [R2+URZ+0x40], R0 ;  /* 0x00004000020085a7 */ /* 0x000ee400080010ff */
[----:B---3--:R-:W-:Y:S05]  /*c3c0*/  @!P0 BRA `(.L_x_131) ;  /* 0xfffffffc00f08947 */ /* 0x008fea000383ffff */
[----:B------:R-:W-:Y:S05]  /*c3d0*/  BRA `(.L_x_130) ;  /* 0xffffffb800507947 */ /* 0x000fea000383ffff */
.L_x_139:
[----:B-1----:R1:W3:Y:S02]  /*c3e0*/  SYNCS.PHASECHK.TRANS64.TRYWAIT P0, [R0+URZ+0x40], R6 ;  /* 0x00004006000075a7 */ /* 0x0022e400080011ff */
[----:B---3--:R-:W-:Y:S05]  /*c3f0*/  @!P0 NANOSLEEP.SYNCS 0x989680 ;  /* 0x009896800000895d */ /* 0x008fea0003900000 */
[----:B------:R-:W3:Y:S02]  /*c400*/  @!P0 SYNCS.PHASECHK.TRANS64 P0, [R0+URZ+0x40], R6 ;  /* 0x00004006000085a7 */ /* 0x000ee400080010ff */
[----:B---3--:R-:W-:Y:S05]  /*c410*/  @!P0 BRA `(.L_x_139) ;  /* 0xfffffffc00f08947 */ /* 0x008fea000383ffff */
[----:B------:R-:W-:Y:S05]  /*c420*/  BRA `(.L_x_138) ;  /* 0xffffffc000247947 */ /* 0x000fea000383ffff */
.L_x_147:
[----:B-1----:R1:W3:Y:S02]  /*c430*/  SYNCS.PHASECHK.TRANS64.TRYWAIT P0, [R0+URZ+0x40], R6 ;  /* 0x00004006000075a7 */ /* 0x0022e400080011ff */
[----:B---3--:R-:W-:Y:S05]  /*c440*/  @!P0 NANOSLEEP.SYNCS 0x989680 ;  /* 0x009896800000895d */ /* 0x008fea0003900000 */
[----:B------:R-:W3:Y:S02]  /*c450*/  @!P0 SYNCS.PHASECHK.TRANS64 P0, [R0+URZ+0x40], R6 ;  /* 0x00004006000085a7 */ /* 0x000ee400080010ff */
[----:B---3--:R-:W-:Y:S05]  /*c460*/  @!P0 BRA `(.L_x_147) ;  /* 0xfffffffc00f08947 */ /* 0x008fea000383ffff */
[----:B------:R-:W-:Y:S05]  /*c470*/  BRA `(.L_x_146) ;  /* 0xffffffc400fc7947 */ /* 0x000fea000383ffff */
.L_x_155:
[----:B-1----:R1:W3:Y:S02]  /*c480*/  SYNCS.PHASECHK.TRANS64.TRYWAIT P0, [R0+URZ+0x40], R6 ;  /* 0x00004006000075a7 */ /* 0x0022e400080011ff */
[----:B---3--:R-:W-:Y:S05]  /*c490*/  @!P0 NANOSLEEP.SYNCS 0x989680 ;  /* 0x009896800000895d */ /* 0x008fea0003900000 */
[----:B------:R-:W3:Y:S02]  /*c4a0*/  @!P0 SYNCS.PHASECHK.TRANS64 P0, [R0+URZ+0x40], R6 ;  /* 0x00004006000085a7 */ /* 0x000ee400080010ff */
[----:B---3--:R-:W-:Y:S05]  /*c4b0*/  @!P0 BRA `(.L_x_155) ;  /* 0xfffffffc00f08947 */ /* 0x008fea000383ffff */
[----:B------:R-:W-:Y:S05]  /*c4c0*/  BRA `(.L_x_154) ;  /* 0xffffffcc00e07947 */ /* 0x000fea000383ffff */
.L_x_163:
[----:B-1----:R1:W2:Y:S02]  /*c4d0*/  SYNCS.PHASECHK.TRANS64.TRYWAIT P0, [R0+URZ+0x40], R6 ;  /* 0x00004006000075a7 */ /* 0x0022a400080011ff */
[----:B--2---:R-:W-:Y:S05]  /*c4e0*/  @!P0 NANOSLEEP.SYNCS 0x989680 ;  /* 0x009896800000895d */ /* 0x004fea0003900000 */
[----:B------:R-:W2:Y:S02]  /*c4f0*/  @!P0 SYNCS.PHASECHK.TRANS64 P0, [R0+URZ+0x40], R6 ;  /* 0x00004006000085a7 */ /* 0x000ea400080010ff */
[----:B--2---:R-:W-:Y:S05]  /*c500*/  @!P0 BRA `(.L_x_163) ;  /* 0xfffffffc00f08947 */ /* 0x004fea000383ffff */
[----:B------:R-:W-:Y:S05]  /*c510*/  BRA `(.L_x_162) ;  /* 0xffffffd400d07947 */ /* 0x000fea000383ffff */
.L_x_171:
[----:B-1----:R1:W2:Y:S02]  /*c520*/  SYNCS.PHASECHK.TRANS64.TRYWAIT P0, [R0+URZ+0x40], R6 ;  /* 0x00004006000075a7 */ /* 0x0022a400080011ff */
[----:B--2---:R-:W-:Y:S05]  /*c530*/  @!P0 NANOSLEEP.SYNCS 0x989680 ;  /* 0x009896800000895d */ /* 0x004fea0003900000 */
[----:B------:R-:W2:Y:S02]  /*c540*/  @!P0 SYNCS.PHASECHK.TRANS64 P0, [R0+URZ+0x40], R6 ;  /* 0x00004006000085a7 */ /* 0x000ea400080010ff */
[----:B--2---:R-:W-:Y:S05]  /*c550*/  @!P0 BRA `(.L_x_171) ;  /* 0xfffffffc00f08947 */ /* 0x004fea000383ffff */
[----:B------:R-:W-:Y:S05]  /*c560*/  BRA `(.L_x_170) ;  /* 0xffffffdc00b87947 */ /* 0x000fea000383ffff */
.L_x_179:
[----:B-1----:R1:W2:Y:S02]  /*c570*/  SYNCS.PHASECHK.TRANS64.TRYWAIT P0, [R0+URZ+0x40], R77 ;  /* 0x0000404d000075a7 */ /* 0x0022a400080011ff */
[----:B--2---:R-:W-:Y:S05]  /*c580*/  @!P0 NANOSLEEP.SYNCS 0x989680 ;  /* 0x009896800000895d */ /* 0x004fea0003900000 */
[----:B------:R-:W2:Y:S02]  /*c590*/  @!P0 SYNCS.PHASECHK.TRANS64 P0, [R0+URZ+0x40], R77 ;  /* 0x0000404d000085a7 */ /* 0x000ea400080010ff */
[----:B--2---:R-:W-:Y:S05]  /*c5a0*/  @!P0 BRA `(.L_x_179) ;  /* 0xfffffffc00f08947 */ /* 0x004fea000383ffff */
[----:B------:R-:W-:Y:S05]  /*c5b0*/  BRA `(.L_x_178) ;  /* 0xffffffe400a07947 */ /* 0x000fea000383ffff */
        .weak           $__internal_0_$__cuda_sm10x_tcgen05_guardrail_trap_col_being_dealloced_not_returned_by_alloc
        .type           $__internal_0_$__cuda_sm10x_tcgen05_guardrail_trap_col_being_dealloced_not_returned_by_alloc,@function
        .size           $__internal_0_$__cuda_sm10x_tcgen05_guardrail_trap_col_being_dealloced_not_returned_by_alloc,($__internal_1_$__cuda_sm10x_tcgen05_guardrail_trap_phase_invalid_during_alloc - $__internal_0_$__cuda_sm10x_tcgen05_guardrail_trap_col_being_dealloced_not_returned_by_alloc)
$__internal_0_$__cuda_sm10x_tcgen05_guardrail_trap_col_being_dealloced_not_returned_by_alloc:
[----:B------:R-:W-:Y:S05]  /*c5c0*/  BPT.TRAP 0x1 ;  /* 0x000000040000795c */ /* 0x000fea0000300000 */
[----:B------:R-:W-:-:S04]  /*c5d0*/  HFMA2 R3, -RZ, RZ, 0, 0 ;  /* 0x00000000ff037431 */ /* 0x000fc800000001ff */
[----:B------:R-:W-:Y:S05]  /*c5e0*/  RET.REL.NODEC R2 `(_ZN7cutlass13device_kernelINS_4gemm6kernel13GemmUniversalIN4cute5tupleIJiiiiEEENS1_10collective13CollectiveMmaINS1_35MainloopSm100TmaUmmaWarpSpecializedILi4ELi2ELi4ENS5_IJNS4_1CILi4EEENSA_ILi2EEENSA_ILi1EEEEEEEENS5_IJNSA_ILi128EEENSA_ILi256EEENSA_ILi64EEEEEEfNS5_IJlSD_lEEEfSK_NS4_8TiledMMAINS4_8MMA_AtomIJNS4_23SM100_MMA_TF32_2x1SM_SSINS_10tfloat32_tESO_fLi128ELi256ELNS4_4UMMA5MajorE0ELSQ_0ELNSP_7ScaleInE0ELSR_0EEEEEENS4_6LayoutINS5_IJSD_SD_SD_EEENS5_IJNSA_ILi0EEESW_SW_EEEEENS5_IJNS4_10UnderscoreESZ_SZ_EEEEENS4_28SM100_TMA_2SM_LOAD_MULTICASTENS4_14ComposedLayoutINS4_7SwizzleILi3ELi4ELi3EEENS4_18smem_ptr_flag_bitsILi32EEENSU_INS5_IJNSA_ILi8EEENSA_ILi32EEEEEENS5_IJS19_SD_EEEEEEEvNS4_8identityES12_S1D_vS1E_EENS_8epilogue10collective18CollectiveEpilogueINS1G_23Sm100TmaWarpSpecializedILi4ELi2ELi16ELb1ELb0EEEJNS5_IJSI_SH_SI_EEENS5_IJNSU_ISI_SD_EENSU_INS5_IJNSA_ILi16EEESC_EEENS5_IJSD_SG_EEEEEEEEfSK_fSK_NS1G_6fusion15FusionCallbacksIS1K_NS1S_17LinearCombinationIffffLNS_15FloatRoundStyleE2EEES1L_S1R_JEEENS4_5SM1004TMEM4LOAD26SM100_TMEM_LOAD_32dp32b16xENS4_13SM90_TMA_LOADENS13_INS14_ILi2ELi4ELi3EEES17_NSU_INS5_IJS18_S1N_EEENS5_IJS1N_SD_EEEEEEENS4_39AutoVectorizingCopyWithAssumedAlignmentILi128EEENS4_14SM90_TMA_STOREES27_S29_S29_EEEvvEEEEvNT_6ParamsE) ;  /* 0xffffff3802847950 */ /* 0x000fea0003c3ffff */
        .weak           $__internal_1_$__cuda_sm10x_tcgen05_guardrail_trap_phase_invalid_during_alloc
        .type           $__internal_1_$__cuda_sm10x_tcgen05_guardrail_trap_phase_invalid_during_alloc,@function
        .size           $__internal_1_$__cuda_sm10x_tcgen05_guardrail_trap_phase_invalid_during_alloc,($__internal_2_$__cuda_sm10x_tcgen05_guardrail_trap_unallocated_columns_being_dealloced - $__internal_1_$__cuda_sm10x_tcgen05_guardrail_trap_phase_invalid_during_alloc)
$__internal_1_$__cuda_sm10x_tcgen05_guardrail_trap_phase_invalid_during_alloc:
[----:B------:R-:W-:Y:S05]  /*c5f0*/  BPT.TRAP 0x1 ;  /* 0x000000040000795c */ /* 0x000fea0000300000 */
[----:B------:R-:W-:-:S04]  /*c600*/  MOV R5, 0x0 ;  /* 0x0000000000057802 */ /* 0x000fc80000000f00 */
[----:B------:R-:W-:Y:S05]  /*c610*/  RET.REL.NODEC R4 `(_ZN7cutlass13device_kernelINS_4gemm6kernel13GemmUniversalIN4cute5tupleIJiiiiEEENS1_10collective13CollectiveMmaINS1_35MainloopSm100TmaUmmaWarpSpecializedILi4ELi2ELi4ENS5_IJNS4_1CILi4EEENSA_ILi2EEENSA_ILi1EEEEEEEENS5_IJNSA_ILi128EEENSA_ILi256EEENSA_ILi64EEEEEEfNS5_IJlSD_lEEEfSK_NS4_8TiledMMAINS4_8MMA_AtomIJNS4_23SM100_MMA_TF32_2x1SM_SSINS_10tfloat32_tESO_fLi128ELi256ELNS4_4UMMA5MajorE0ELSQ_0ELNSP_7ScaleInE0ELSR_0EEEEEENS4_6LayoutINS5_IJSD_SD_SD_EEENS5_IJNSA_ILi0EEESW_SW_EEEEENS5_IJNS4_10UnderscoreESZ_SZ_EEEEENS4_28SM100_TMA_2SM_LOAD_MULTICASTENS4_14ComposedLayoutINS4_7SwizzleILi3ELi4ELi3EEENS4_18smem_ptr_flag_bitsILi32EEENSU_INS5_IJNSA_ILi8EEENSA_ILi32EEEEEENS5_IJS19_SD_EEEEEEEvNS4_8identityES12_S1D_vS1E_EENS_8epilogue10collective18CollectiveEpilogueINS1G_23Sm100TmaWarpSpecializedILi4ELi2ELi16ELb1ELb0EEEJNS5_IJSI_SH_SI_EEENS5_IJNSU_ISI_SD_EENSU_INS5_IJNSA_ILi16EEESC_EEENS5_IJSD_SG_EEEEEEEEfSK_fSK_NS1G_6fusion15FusionCallbacksIS1K_NS1S_17LinearCombinationIffffLNS_15FloatRoundStyleE2EEES1L_S1R_JEEENS4_5SM1004TMEM4LOAD26SM100_TMEM_LOAD_32dp32b16xENS4_13SM90_TMA_LOADENS13_INS14_ILi2ELi4ELi3EEES17_NSU_INS5_IJS18_S1N_EEENS5_IJS1N_SD_EEEEEEENS4_39AutoVectorizingCopyWithAssumedAlignmentILi128EEENS4_14SM90_TMA_STOREES27_S29_S29_EEEvvEEEEvNT_6ParamsE) ;  /* 0xffffff3804787950 */ /* 0x000fea0003c3ffff */
        .weak           $__internal_2_$__cuda_sm10x_tcgen05_guardrail_trap_unallocated_columns_being_dealloced
        .type           $__internal_2_$__cuda_sm10x_tcgen05_guardrail_trap_unallocated_columns_being_dealloced,@function
        .size           $__internal_2_$__cuda_sm10x_tcgen05_guardrail_trap_unallocated_columns_being_dealloced,(.L_x_245 - $__internal_2_$__cuda_sm10x_tcgen05_guardrail_trap_unallocated_columns_being_dealloced)
$__internal_2_$__cuda_sm10x_tcgen05_guardrail_trap_unallocated_columns_being_dealloced:
[----:B------:R-:W-:Y:S05]  /*c620*/  BPT.TRAP 0x1 ;  /* 0x000000040000795c */ /* 0x000fea0000300000 */
[----:B------:R-:W-:-:S04]  /*c630*/  HFMA2 R3, -RZ, RZ, 0, 0 ;  /* 0x00000000ff037431 */ /* 0x000fc800000001ff */
[----:B------:R-:W-:Y:S05]  /*c640*/  RET.REL.NODEC R2 `(_ZN7cutlass13device_kernelINS_4gemm6kernel13GemmUniversalIN4cute5tupleIJiiiiEEENS1_10collective13CollectiveMmaINS1_35MainloopSm100TmaUmmaWarpSpecializedILi4ELi2ELi4ENS5_IJNS4_1CILi4EEENSA_ILi2EEENSA_ILi1EEEEEEEENS5_IJNSA_ILi128EEENSA_ILi256EEENSA_ILi64EEEEEEfNS5_IJlSD_lEEEfSK_NS4_8TiledMMAINS4_8MMA_AtomIJNS4_23SM100_MMA_TF32_2x1SM_SSINS_10tfloat32_tESO_fLi128ELi256ELNS4_4UMMA5MajorE0ELSQ_0ELNSP_7ScaleInE0ELSR_0EEEEEENS4_6LayoutINS5_IJSD_SD_SD_EEENS5_IJNSA_ILi0EEESW_SW_EEEEENS5_IJNS4_10UnderscoreESZ_SZ_EEEEENS4_28SM100_TMA_2SM_LOAD_MULTICASTENS4_14ComposedLayoutINS4_7SwizzleILi3ELi4ELi3EEENS4_18smem_ptr_flag_bitsILi32EEENSU_INS5_IJNSA_ILi8EEENSA_ILi32EEEEEENS5_IJS19_SD_EEEEEEEvNS4_8identityES12_S1D_vS1E_EENS_8epilogue10collective18CollectiveEpilogueINS1G_23Sm100TmaWarpSpecializedILi4ELi2ELi16ELb1ELb0EEEJNS5_IJSI_SH_SI_EEENS5_IJNSU_ISI_SD_EENSU_INS5_IJNSA_ILi16EEESC_EEENS5_IJSD_SG_EEEEEEEEfSK_fSK_NS1G_6fusion15FusionCallbacksIS1K_NS1S_17LinearCombinationIffffLNS_15FloatRoundStyleE2EEES1L_S1R_JEEENS4_5SM1004TMEM4LOAD26SM100_TMEM_LOAD_32dp32b16xENS4_13SM90_TMA_LOADENS13_INS14_ILi2ELi4ELi3EEES17_NSU_INS5_IJS18_S1N_EEENS5_IJS1N_SD_EEEEEEENS4_39AutoVectorizingCopyWithAssumedAlignmentILi128EEENS4_14SM90_TMA_STOREES27_S29_S29_EEEvvEEEEvNT_6ParamsE) ;  /* 0xffffff38026c7950 */ /* 0x000fea0003c3ffff */
.L_x_244:
[----:B------:R-:W-:-:S00]  /*c650*/  BRA `(.L_x_244) ;  /* 0xfffffffc00fc7947 */ /* 0x000fc0000383ffff */
[----:B------:R-:W-:-:S00]  /*c660*/  NOP ;  /* 0x0000000000007918 */ /* 0x000fc00000000000 */
        /* <DEDUP_REMOVED lines=9> */
.L_x_245:


//--------------------- .nv.global.init           --------------------------
	.section	.nv.global.init,"aw",@progbits
.nv.global.init:
	.type		$str$27,@object
	.size		$str$27,($str$28 - $str$27)
$str$27:
        /*0000*/ 	.byte	0x28, 0x61, 0x64, 0x64, 0x72, 0x65, 0x73, 0x73, 0x20, 0x26, 0x20, 0x6d, 0x61, 0x73, 0x6b, 0x29
        /*0010*/ 	.byte	0x20, 0x3d, 0x3d, 0x20, 0x30, 0x00
	.type		$str$28,@object
	.size		$str$28,($str$26 - $str$28)
$str$28:
        /*0016*/ 	.byte	0x2f, 0x74, 0x6d, 0x70, 0x2f, 0x63, 0x75, 0x74, 0x6c, 0x61, 0x73, 0x73, 0x5f, 0x73, 0x77, 0x65
        /*0026*/ 	.byte	0x65, 0x70, 0x5f, 0x73, 0x72, 0x63, 0x2f, 0x69, 0x6e, 0x63, 0x6c, 0x75, 0x64, 0x65, 0x2f, 0x63
        /*0036*/ 	.byte	0x75, 0x74, 0x65, 0x2f, 0x70, 0x6f, 0x69, 0x6e, 0x74, 0x65, 0x72, 0x5f, 0x66, 0x6c, 0x61, 0x67
        /*0046*/ 	.byte	0x67, 0x65, 0x64, 0x2e, 0x68, 0x70, 0x70, 0x00
	.type		$str$26,@object
	.size		$str$26,($str$25 - $str$26)
$str$26:
        /*004e*/ 	.byte	0x2f, 0x74, 0x6d, 0x70, 0x2f, 0x63, 0x75, 0x74, 0x6c, 0x61, 0x73, 0x73, 0x5f, 0x73, 0x77, 0x65
        /*005e*/ 	.byte	0x65, 0x70, 0x5f, 0x73, 0x72, 0x63, 0x2f, 0x69, 0x6e, 0x63, 0x6c, 0x75, 0x64, 0x65, 0x2f, 0x63
        /*006e*/ 	.byte	0x75, 0x74, 0x65, 0x2f, 0x61, 0x74, 0x6f, 0x6d, 0x2f, 0x63, 0x6f, 0x70, 0x79, 0x5f, 0x74, 0x72
        /*007e*/ 	.byte	0x61, 0x69, 0x74, 0x73, 0x5f, 0x73, 0x6d, 0x31, 0x30, 0x30, 0x2e, 0x68, 0x70, 0x70, 0x00
	.type		$str$25,@object
	.size		$str$25,(__unnamed_1 - $str$25)
$str$25:
        /*008d*/ 	.byte	0x28, 0x28, 0x75, 0x69, 0x6e, 0x74, 0x33, 0x32, 0x5f, 0x74, 0x28, 0x74, 0x68, 0x72, 0x65, 0x61
        /*009d*/ 	.byte	0x64, 0x49, 0x64, 0x78, 0x2e, 0x78, 0x29, 0x20, 0x2f, 0x20, 0x33, 0x32, 0x29, 0x20, 0x25, 0x20
        /*00ad*/ 	.byte	0x34, 0x29, 0x20, 0x3d, 0x3d, 0x20, 0x28, 0x28, 0x28, 0x74, 0x6d, 0x65, 0x6d, 0x5f, 0x61, 0x64
        /*00bd*/ 	.byte	0x64, 0x72, 0x20, 0x3e, 0x3e, 0x20, 0x31, 0x36, 0x29, 0x20, 0x2f, 0x20, 0x33, 0x32, 0x29, 0x20
        /*00cd*/ 	.byte	0x25, 0x20, 0x34, 0x29, 0x00
	.type		__unnamed_1,@object
	.size		__unnamed_1,(__unnamed_2 - __unnamed_1)
__unnamed_1:
        /*00d2*/ 	.byte	0x61, 0x75, 0x74, 0x6f, 0x20, 0x63, 0x75, 0x74, 0x65, 0x3a, 0x3a, 0x61, 0x73, 0x5f, 0x70, 0x6f
        /* <DEDUP_REMOVED lines=23> */
        /*0252*/ 	.byte	0x3a, 0x3a, 0x43, 0x3c, 0x32, 0x30, 0x34, 0x38, 0x3e, 0x3e, 0x3e, 0x3e, 0x5d, 0x00
	.type		__unnamed_2,@object
	.size		__unnamed_2,(.L_2 - __unnamed_2)
__unnamed_2:
        /* <DEDUP_REMOVED lines=42> */
        /*0500*/ 	.byte	0x3e, 0x5d, 0x00
.L_2:


//--------------------- .nv.shared._ZN7cutlass13device_kernelINS_4gemm6kernel13GemmUniversalIN4cute5tupleIJiiiiEEENS1_10collective13CollectiveMmaINS1_35MainloopSm100TmaUmmaWarpSpecializedILi4ELi2ELi4ENS5_IJNS4_1CILi4EEENSA_ILi2EEENSA_ILi1EEEEEEEENS5_IJNSA_ILi128EEENSA_ILi256EEENSA_ILi64EEEEEEfNS5_IJlSD_lEEEfSK_NS4_8TiledMMAINS4_8MMA_AtomIJNS4_23SM100_MMA_TF32_2x1SM_SSINS_10tfloat32_tESO_fLi128ELi256ELNS4_4UMMA5MajorE0ELSQ_0ELNSP_7ScaleInE0ELSR_0EEEEEENS4_6LayoutINS5_IJSD_SD_SD_EEENS5_IJNSA_ILi0EEESW_SW_EEEEENS5_IJNS4_10UnderscoreESZ_SZ_EEEEENS4_28SM100_TMA_2SM_LOAD_MULTICASTENS4_14ComposedLayoutINS4_7SwizzleILi3ELi4ELi3EEENS4_18smem_ptr_flag_bitsILi32EEENSU_INS5_IJNSA_ILi8EEENSA_ILi32EEEEEENS5_IJS19_SD_EEEEEEEvNS4_8identityES12_S1D_vS1E_EENS_8epilogue10collective18CollectiveEpilogueINS1G_23Sm100TmaWarpSpecializedILi4ELi2ELi16ELb1ELb0EEEJNS5_IJSI_SH_SI_EEENS5_IJNSU_ISI_SD_EENSU_INS5_IJNSA_ILi16EEESC_EEENS5_IJSD_SG_EEEEEEEEfSK_fSK_NS1G_6fusion15FusionCallbacksIS1K_NS1S_17LinearCombinationIffffLNS_15FloatRoundStyleE2EEES1L_S1R_JEEENS4_5SM1004TMEM4LOAD26SM100_TMEM_LOAD_32dp32b16xENS4_13SM90_TMA_LOADENS13_INS14_ILi2ELi4ELi3EEES17_NSU_INS5_IJS18_S1N_EEENS5_IJS1N_SD_EEEEEEENS4_39AutoVectorizingCopyWithAssumedAlignmentILi128EEENS4_14SM90_TMA_STOREES27_S29_S29_EEEvvEEEEvNT_6ParamsE --------------------------
	.section	.nv.shared._ZN7cutlass13device_kernelINS_4gemm6kernel13GemmUniversalIN4cute5tupleIJiiiiEEENS1_10collective13CollectiveMmaINS1_35MainloopSm100TmaUmmaWarpSpecializedILi4ELi2ELi4ENS5_IJNS4_1CILi4EEENSA_ILi2EEENSA_ILi1EEEEEEEENS5_IJNSA_ILi128EEENSA_ILi256EEENSA_ILi64EEEEEEfNS5_IJlSD_lEEEfSK_NS4_8TiledMMAINS4_8MMA_AtomIJNS4_23SM100_MMA_TF32_2x1SM_SSINS_10tfloat32_tESO_fLi128ELi256ELNS4_4UMMA5MajorE0ELSQ_0ELNSP_7ScaleInE0ELSR_0EEEEEENS4_6LayoutINS5_IJSD_SD_SD_EEENS5_IJNSA_ILi0EEESW_SW_EEEEENS5_IJNS4_10UnderscoreESZ_SZ_EEEEENS4_28SM100_TMA_2SM_LOAD_MULTICASTENS4_14ComposedLayoutINS4_7SwizzleILi3ELi4ELi3EEENS4_18smem_ptr_flag_bitsILi32EEENSU_INS5_IJNSA_ILi8EEENSA_ILi32EEEEEENS5_IJS19_SD_EEEEEEEvNS4_8identityES12_S1D_vS1E_EENS_8epilogue10collective18CollectiveEpilogueINS1G_23Sm100TmaWarpSpecializedILi4ELi2ELi16ELb1ELb0EEEJNS5_IJSI_SH_SI_EEENS5_IJNSU_ISI_SD_EENSU_INS5_IJNSA_ILi16EEESC_EEENS5_IJSD_SG_EEEEEEEEfSK_fSK_NS1G_6fusion15FusionCallbacksIS1K_NS1S_17LinearCombinationIffffLNS_15FloatRoundStyleE2EEES1L_S1R_JEEENS4_5SM1004TMEM4LOAD26SM100_TMEM_LOAD_32dp32b16xENS4_13SM90_TMA_LOADENS13_INS14_ILi2ELi4ELi3EEES17_NSU_INS5_IJS18_S1N_EEENS5_IJS1N_SD_EEEEEEENS4_39AutoVectorizingCopyWithAssumedAlignmentILi128EEENS4_14SM90_TMA_STOREES27_S29_S29_EEEvvEEEEvNT_6ParamsE,"aw",@nobits
	.sectionflags	@""
	.align	16
	.zero		1024


//--------------------- .nv.shared.reserved.0     --------------------------
	.section	.nv.shared.reserved.0,"aw",@nobits
	.weak		__nv_reservedSMEM_offset_0_alias
	.size		__nv_reservedSMEM_offset_0_alias, 0, 64
	.other		__nv_reservedSMEM_offset_0_alias,@"STO_CUDA_RESERVED_SHARED STV_DEFAULT"
__nv_reservedSMEM_offset_0_alias:
	.zero		0
.nv.shared.reserved.0:
	.zero		64
	.weak		__nv_reservedSMEM_tcgen05_partition
	.type		__nv_reservedSMEM_tcgen05_partition,@object
	.size		__nv_reservedSMEM_tcgen05_partition,(.L_0 - __nv_reservedSMEM_tcgen05_partition)
__nv_reservedSMEM_tcgen05_partition:
	.zero		32
.L_0:


//--------------------- .nv.global                --------------------------
	.section	.nv.global,"aw",@nobits
.nv.global:
	.type		_ZN40_INTERNAL_da97d562_4_k_cu_43a5b462_222094cute1_E,@object
	.size		_ZN40_INTERNAL_da97d562_4_k_cu_43a5b462_222094cute1_E,(_ZN40_INTERNAL_da97d562_4_k_cu_43a5b462_222094cuda3std3__45__cpo6cbeginE - _ZN40_INTERNAL_da97d562_4_k_cu_43a5b462_222094cute1_E)
_ZN40_INTERNAL_da97d562_4_k_cu_43a5b462_222094cute1_E:
	.zero		1
	.type		_ZN40_INTERNAL_da97d562_4_k_cu_43a5b462_222094cuda3std3__45__cpo6cbeginE,@object
	.size		_ZN40_INTERNAL_da97d562_4_k_cu_43a5b462_222094cuda3std3__45__cpo6cbeginE,(_ZN40_INTERNAL_da97d562_4_k_cu_43a5b462_222094cuda3std3__48in_placeE - _ZN40_INTERNAL_da97d562_4_k_cu_43a5b462_222094cuda3std3__45__cpo6cbeginE)
_ZN40_INTERNAL_da97d562_4_k_cu_43a5b462_222094cuda3std3__45__cpo6cbeginE:
	.zero		1
	.type		_ZN40_INTERNAL_da97d562_4_k_cu_43a5b462_222094cuda3std3__48in_placeE,@object
	.size		_ZN40_INTERNAL_da97d562_4_k_cu_43a5b462_222094cuda3std3__48in_placeE,(_ZN40_INTERNAL_da97d562_4_k_cu_43a5b462_222094cuda3std6ranges3__45__cpo9iter_moveE - _ZN40_INTERNAL_da97d562_4_k_cu_43a5b462_222094cuda3std3__48in_placeE)
_ZN40_INTERNAL_da97d562_4_k_cu_43a5b462_222094cuda3std3__48in_placeE:
	.zero		1
	.type		_ZN40_INTERNAL_da97d562_4_k_cu_43a5b462_222094cuda3std6ranges3__45__cpo9iter_moveE,@object
	.size		_ZN40_INTERNAL_da97d562_4_k_cu_43a5b462_222094cuda3std6ranges3__45__cpo9iter_moveE,(_ZN40_INTERNAL_da97d562_4_k_cu_43a5b462_222094cuda3std3__45__cpo5beginE - _ZN40_INTERNAL_da97d562_4_k_cu_43a5b462_222094cuda3std6ranges3__45__cpo9iter_moveE)
_ZN40_INTERNAL_da97d562_4_k_cu_43a5b462_222094cuda3std6ranges3__45__cpo9iter_moveE:
	.zero		1
	.type		_ZN40_INTERNAL_da97d562_4_k_cu_43a5b462_222094cuda3std3__45__cpo5beginE,@object
	.size		_ZN40_INTERNAL_da97d562_4_k_cu_43a5b462_222094cuda3std3__45__cpo5beginE,(_ZN40_INTERNAL_da97d562_4_k_cu_43a5b462_222094cuda3std3__442_GLOBAL__N__da97d562_4_k_cu_43a5b462_222096ignoreE - _ZN40_INTERNAL_da97d562_4_k_cu_43a5b462_222094cuda3std3__45__cpo5beginE)
_ZN40_INTERNAL_da97d562_4_k_cu_43a5b462_222094cuda3std3__45__cpo5beginE:
	.zero		1
	.type		_ZN40_INTERNAL_da97d562_4_k_cu_43a5b462_222094cuda3std3__442_GLOBAL__N__da97d562_4_k_cu_43a5b462_222096ignoreE,@object
	.size		_ZN40_INTERNAL_da97d562_4_k_cu_43a5b462_222094cuda3std3__442_GLOBAL__N__da97d562_4_k_cu_43a5b462_222096ignoreE,(_ZN40_INTERNAL_da97d562_4_k_cu_43a5b462_222094cute7productE - _ZN40_INTERNAL_da97d562_4_k_cu_43a5b462_222094cuda3std3__442_GLOBAL__N__da97d562_4_k_cu_43a5b462_222096ignoreE)
_ZN40_INTERNAL_da97d562_4_k_cu_43a5b462_222094cuda3std3__442_GLOBAL__N__da97d562_4_k_cu_43a5b462_222096ignoreE:
	.zero		1
	.type		_ZN40_INTERNAL_da97d562_4_k_cu_43a5b462_222094cute7productE,@object
	.size		_ZN40_INTERNAL_da97d562_4_k_cu_43a5b462_222094cute7productE,(_ZN40_INTERNAL_da97d562_4_k_cu_43a5b462_222094cuda3std3__45__cpo3endE - _ZN40_INTERNAL_da97d562_4_k_cu_43a5b462_222094cute7productE)
_ZN40_INTERNAL_da97d562_4_k_cu_43a5b462_222094cute7productE:
	.zero		1
	.type		_ZN40_INTERNAL_da97d562_4_k_cu_43a5b462_222094cuda3std3__45__cpo3endE,@object
	.size		_ZN40_INTERNAL_da97d562_4_k_cu_43a5b462_222094cuda3std3__45__cpo3endE,(_ZN40_INTERNAL_da97d562_4_k_cu_43a5b462_222094cuda3std3__419piecewise_constructE - _ZN40_INTERNAL_da97d562_4_k_cu_43a5b462_222094cuda3std3__45__cpo3endE)
_ZN40_INTERNAL_da97d562_4_k_cu_43a5b462_222094cuda3std3__45__cpo3endE:
	.zero		1
	.type		_ZN40_INTERNAL_da97d562_4_k_cu_43a5b462_222094cuda3std3__419piecewise_constructE,@object
	.size		_ZN40_INTERNAL_da97d562_4_k_cu_43a5b462_222094cuda3std3__419piecewise_constructE,(_ZN40_INTERNAL_da97d562_4_k_cu_43a5b462_222094cuda3std3__45__cpo4cendE - _ZN40_INTERNAL_da97d562_4_k_cu_43a5b462_222094cuda3std3__419piecewise_constructE)
_ZN40_INTERNAL_da97d562_4_k_cu_43a5b462_222094cuda3std3__419piecewise_constructE:
	.zero		1
	.type		_ZN40_INTERNAL_da97d562_4_k_cu_43a5b462_222094cuda3std3__45__cpo4cendE,@object
	.size		_ZN40_INTERNAL_da97d562_4_k_cu_43a5b462_222094cuda3std3__45__cpo4cendE,(_ZN40_INTERNAL_da97d562_4_k_cu_43a5b462_222094cuda3std6ranges3__45__cpo4swapE - _ZN40_INTERNAL_da97d562_4_k_cu_43a5b462_222094cuda3std3__45__cpo4cendE)
_ZN40_INTERNAL_da97d562_4_k_cu_43a5b462_222094cuda3std3__45__cpo4cendE:
	.zero		1
	.type		_ZN40_INTERNAL_da97d562_4_k_cu_43a5b462_222094cuda3std6ranges3__45__cpo4swapE,@object
	.size		_ZN40_INTERNAL_da97d562_4_k_cu_43a5b462_222094cuda3std6ranges3__45__cpo4swapE,(.L_10 - _ZN40_INTERNAL_da97d562_4_k_cu_43a5b462_222094cuda3std6ranges3__45__cpo4swapE)
_ZN40_INTERNAL_da97d562_4_k_cu_43a5b462_222094cuda3std6ranges3__45__cpo4swapE:
	.zero		1
.L_10:


//--------------------- .nv.constant0._ZN7cutlass13device_kernelINS_4gemm6kernel13GemmUniversalIN4cute5tupleIJiiiiEEENS1_10collective13CollectiveMmaINS1_35MainloopSm100TmaUmmaWarpSpecializedILi4ELi2ELi4ENS5_IJNS4_1CILi4EEENSA_ILi2EEENSA_ILi1EEEEEEEENS5_IJNSA_ILi128EEENSA_ILi256EEENSA_ILi64EEEEEEfNS5_IJlSD_lEEEfSK_NS4_8TiledMMAINS4_8MMA_AtomIJNS4_23SM100_MMA_TF32_2x1SM_SSINS_10tfloat32_tESO_fLi128ELi256ELNS4_4UMMA5MajorE0ELSQ_0ELNSP_7ScaleInE0ELSR_0EEEEEENS4_6LayoutINS5_IJSD_SD_SD_EEENS5_IJNSA_ILi0EEESW_SW_EEEEENS5_IJNS4_10UnderscoreESZ_SZ_EEEEENS4_28SM100_TMA_2SM_LOAD_MULTICASTENS4_14ComposedLayoutINS4_7SwizzleILi3ELi4ELi3EEENS4_18smem_ptr_flag_bitsILi32EEENSU_INS5_IJNSA_ILi8EEENSA_ILi32EEEEEENS5_IJS19_SD_EEEEEEEvNS4_8identityES12_S1D_vS1E_EENS_8epilogue10collective18CollectiveEpilogueINS1G_23Sm100TmaWarpSpecializedILi4ELi2ELi16ELb1ELb0EEEJNS5_IJSI_SH_SI_EEENS5_IJNSU_ISI_SD_EENSU_INS5_IJNSA_ILi16EEESC_EEENS5_IJSD_SG_EEEEEEEEfSK_fSK_NS1G_6fusion15FusionCallbacksIS1K_NS1S_17LinearCombinationIffffLNS_15FloatRoundStyleE2EEES1L_S1R_JEEENS4_5SM1004TMEM4LOAD26SM100_TMEM_LOAD_32dp32b16xENS4_13SM90_TMA_LOADENS13_INS14_ILi2ELi4ELi3EEES17_NSU_INS5_IJS18_S1N_EEENS5_IJS1N_SD_EEEEEEENS4_39AutoVectorizingCopyWithAssumedAlignmentILi128EEENS4_14SM90_TMA_STOREES27_S29_S29_EEEvvEEEEvNT_6ParamsE --------------------------
	.section	.nv.constant0._ZN7cutlass13device_kernelINS_4gemm6kernel13GemmUniversalIN4cute5tupleIJiiiiEEENS1_10collective13CollectiveMmaINS1_35MainloopSm100TmaUmmaWarpSpecializedILi4ELi2ELi4ENS5_IJNS4_1CILi4EEENSA_ILi2EEENSA_ILi1EEEEEEEENS5_IJNSA_ILi128EEENSA_ILi256EEENSA_ILi64EEEEEEfNS5_IJlSD_lEEEfSK_NS4_8TiledMMAINS4_8MMA_AtomIJNS4_23SM100_MMA_TF32_2x1SM_SSINS_10tfloat32_tESO_fLi128ELi256ELNS4_4UMMA5MajorE0ELSQ_0ELNSP_7ScaleInE0ELSR_0EEEEEENS4_6LayoutINS5_IJSD_SD_SD_EEENS5_IJNSA_ILi0EEESW_SW_EEEEENS5_IJNS4_10UnderscoreESZ_SZ_EEEEENS4_28SM100_TMA_2SM_LOAD_MULTICASTENS4_14ComposedLayoutINS4_7SwizzleILi3ELi4ELi3EEENS4_18smem_ptr_flag_bitsILi32EEENSU_INS5_IJNSA_ILi8EEENSA_ILi32EEEEEENS5_IJS19_SD_EEEEEEEvNS4_8identityES12_S1D_vS1E_EENS_8epilogue10collective18CollectiveEpilogueINS1G_23Sm100TmaWarpSpecializedILi4ELi2ELi16ELb1ELb0EEEJNS5_IJSI_SH_SI_EEENS5_IJNSU_ISI_SD_EENSU_INS5_IJNSA_ILi16EEESC_EEENS5_IJSD_SG_EEEEEEEEfSK_fSK_NS1G_6fusion15FusionCallbacksIS1K_NS1S_17LinearCombinationIffffLNS_15FloatRoundStyleE2EEES1L_S1R_JEEENS4_5SM1004TMEM4LOAD26SM100_TMEM_LOAD_32dp32b16xENS4_13SM90_TMA_LOADENS13_INS14_ILi2ELi4ELi3EEES17_NSU_INS5_IJS18_S1N_EEENS5_IJS1N_SD_EEEEEEENS4_39AutoVectorizingCopyWithAssumedAlignmentILi128EEENS4_14SM90_TMA_STOREES27_S29_S29_EEEvvEEEEvNT_6ParamsE,"a",@progbits
	.sectionflags	@""
	.align	4
.nv.constant0._ZN7cutlass13device_kernelINS_4gemm6kernel13GemmUniversalIN4cute5tupleIJiiiiEEENS1_10collective13CollectiveMmaINS1_35MainloopSm100TmaUmmaWarpSpecializedILi4ELi2ELi4ENS5_IJNS4_1CILi4EEENSA_ILi2EEENSA_ILi1EEEEEEEENS5_IJNSA_ILi128EEENSA_ILi256EEENSA_ILi64EEEEEEfNS5_IJlSD_lEEEfSK_NS4_8TiledMMAINS4_8MMA_AtomIJNS4_23SM100_MMA_TF32_2x1SM_SSINS_10tfloat32_tESO_fLi128ELi256ELNS4_4UMMA5MajorE0ELSQ_0ELNSP_7ScaleInE0ELSR_0EEEEEENS4_6LayoutINS5_IJSD_SD_SD_EEENS5_IJNSA_ILi0EEESW_SW_EEEEENS5_IJNS4_10UnderscoreESZ_SZ_EEEEENS4_28SM100_TMA_2SM_LOAD_MULTICASTENS4_14ComposedLayoutINS4_7SwizzleILi3ELi4ELi3EEENS4_18smem_ptr_flag_bitsILi32EEENSU_INS5_IJNSA_ILi8EEENSA_ILi32EEEEEENS5_IJS19_SD_EEEEEEEvNS4_8identityES12_S1D_vS1E_EENS_8epilogue10collective18CollectiveEpilogueINS1G_23Sm100TmaWarpSpecializedILi4ELi2ELi16ELb1ELb0EEEJNS5_IJSI_SH_SI_EEENS5_IJNSU_ISI_SD_EENSU_INS5_IJNSA_ILi16EEESC_EEENS5_IJSD_SG_EEEEEEEEfSK_fSK_NS1G_6fusion15FusionCallbacksIS1K_NS1S_17LinearCombinationIffffLNS_15FloatRoundStyleE2EEES1L_S1R_JEEENS4_5SM1004TMEM4LOAD26SM100_TMEM_LOAD_32dp32b16xENS4_13SM90_TMA_LOADENS13_INS14_ILi2ELi4ELi3EEES17_NSU_INS5_IJS18_S1N_EEENS5_IJS1N_SD_EEEEEEENS4_39AutoVectorizingCopyWithAssumedAlignmentILi128EEENS4_14SM90_TMA_STOREES27_S29_S29_EEEvvEEEEvNT_6ParamsE:
	.zero		2944


//--------------------- SYMBOLS --------------------------

	.type		.nv.reservedSmem.offset0,@object
	.size		.nv.reservedSmem.offset0,0x4
	.type		.nv.reservedSmem.cap,@object
	.size		.nv.reservedSmem.cap,0x4
	.type		__assertfail,@function
